	.target	sm_90a

	.elftype	@"ET_EXEC"


//--------------------- .note.nv.tkinfo           --------------------------
	.section	.note.nv.tkinfo,"",@"SHT_NOTE"
	.sectionflags	@"SHF_NOTE_NV_TKINFO"
	.tkinfo
        /*0018*/ 	.word	0x00000002
        /*0030*/ 	.string	""
        /*0030*/ 	.string	"ptxas"
        /*0030*/ 	.string	"Cuda compilation tools, release 13.0, V13.0.88"
        /*0030*/ 	.string	"Build cuda_13.0.r13.0/compiler.36424714_0"
        /*0030*/ 	.string	"-arch sm_90a -m 64 "



//--------------------- .note.nv.cuinfo           --------------------------
	.section	.note.nv.cuinfo,"",@"SHT_NOTE"
	.sectionflags	@"SHF_NOTE_NV_CUINFO"
        /*0018*/ 	.short	0x0002
        /*001a*/ 	.short	0x005a
        /*001c*/ 	.short	0x0082
	.zero		2


//--------------------- .nv.info                  --------------------------
	.section	.nv.info,"",@"SHT_CUDA_INFO"
	.align	4


	//----- nvinfo : EIATTR_REGCOUNT
	.align		4
        /*0000*/ 	.byte	0x04, 0x2f
        /*0002*/ 	.short	(.L_16 - .L_15)
	.align		4
.L_15:
        /*0004*/ 	.word	index@(_ZN7cutlass13device_kernelINS_4fmha6kernel28FmhaKernelTmaWarpSpecializedINS1_10collective30FmhaMainloopTmaWarpSpecializedINS_6half_tEffN4cute5tupleIJNS7_1CILi128EEESA_NS9_ILi192EEEEEENS8_IJiNS9_ILi1EEENS8_IJiiEEEEEESF_SF_NS4_14ResidualFusionEJNS2_6OptionILNS2_3TagE0ENS9_ILb1EEEEENSH_ILSI_2ESJ_EEEEENS4_15FmhaFwdEpilogueIS6_fNS8_IJNS9_ILi64EEESB_SA_EEEEENS2_23PersistentTileSchedulerEJSK_SL_EEEEEvNT_6ParamsE)
        /*0008*/ 	.word	0x000000a8


	//----- nvinfo : EIATTR_FRAME_SIZE
	.align		4
.L_16:
        /*000c*/ 	.byte	0x04, 0x11
        /*000e*/ 	.short	(.L_18 - .L_17)
	.align		4
.L_17:
        /*0010*/ 	.word	index@($__internal_0_$__cuda_sm20_rcp_rn_f32_slowpath)
        /*0014*/ 	.word	0x00000000


	//----- nvinfo : EIATTR_FRAME_SIZE
	.align		4
.L_18:
        /*0018*/ 	.byte	0x04, 0x11
        /*001a*/ 	.short	(.L_20 - .L_19)
	.align		4
.L_19:
        /*001c*/ 	.word	index@(_ZN7cutlass13device_kernelINS_4fmha6kernel28FmhaKernelTmaWarpSpecializedINS1_10collective30FmhaMainloopTmaWarpSpecializedINS_6half_tEffN4cute5tupleIJNS7_1CILi128EEESA_NS9_ILi192EEEEEENS8_IJiNS9_ILi1EEENS8_IJiiEEEEEESF_SF_NS4_14ResidualFusionEJNS2_6OptionILNS2_3TagE0ENS9_ILb1EEEEENSH_ILSI_2ESJ_EEEEENS4_15FmhaFwdEpilogueIS6_fNS8_IJNS9_ILi64EEESB_SA_EEEEENS2_23PersistentTileSchedulerEJSK_SL_EEEEEvNT_6ParamsE)
        /*0020*/ 	.word	0x00000000


	//----- nvinfo : EIATTR_MIN_STACK_SIZE
	.align		4
.L_20:
        /*0024*/ 	.byte	0x04, 0x12
        /*0026*/ 	.short	(.L_22 - .L_21)
	.align		4
.L_21:
        /*0028*/ 	.word	index@(_ZN7cutlass13device_kernelINS_4fmha6kernel28FmhaKernelTmaWarpSpecializedINS1_10collective30FmhaMainloopTmaWarpSpecializedINS_6half_tEffN4cute5tupleIJNS7_1CILi128EEESA_NS9_ILi192EEEEEENS8_IJiNS9_ILi1EEENS8_IJiiEEEEEESF_SF_NS4_14ResidualFusionEJNS2_6OptionILNS2_3TagE0ENS9_ILb1EEEEENSH_ILSI_2ESJ_EEEEENS4_15FmhaFwdEpilogueIS6_fNS8_IJNS9_ILi64EEESB_SA_EEEEENS2_23PersistentTileSchedulerEJSK_SL_EEEEEvNT_6ParamsE)
        /*002c*/ 	.word	0x00000000
.L_22:


//--------------------- .nv.compat                --------------------------
	.section	.nv.compat,"",@"SHT_CUDA_COMPAT_INFO"
	.align	4
        /*0000*/ 	.byte	0x02, 0x09, 0x01, 0x00, 0x02, 0x02, 0x04, 0x00, 0x02, 0x05, 0x05, 0x00, 0x03, 0x07, 0x01, 0x01
        /*0010*/ 	.byte	0x02, 0x03, 0x01, 0x00, 0x02, 0x06, 0x01, 0x00, 0x04, 0x0b, 0x08, 0x00, 0x00, 0x00, 0x00, 0x00
        /*0020*/ 	.byte	0x00, 0x00, 0x00, 0x00


//--------------------- .nv.info._ZN7cutlass13device_kernelINS_4fmha6kernel28FmhaKernelTmaWarpSpecializedINS1_10collective30FmhaMainloopTmaWarpSpecializedINS_6half_tEffN4cute5tupleIJNS7_1CILi128EEESA_NS9_ILi192EEEEEENS8_IJiNS9_ILi1EEENS8_IJiiEEEEEESF_SF_NS4_14ResidualFusionEJNS2_6OptionILNS2_3TagE0ENS9_ILb1EEEEENSH_ILSI_2ESJ_EEEEENS4_15FmhaFwdEpilogueIS6_fNS8_IJNS9_ILi64EEESB_SA_EEEEENS2_23PersistentTileSchedulerEJSK_SL_EEEEEvNT_6ParamsE --------------------------
	.section	.nv.info._ZN7cutlass13device_kernelINS_4fmha6kernel28FmhaKernelTmaWarpSpecializedINS1_10collective30FmhaMainloopTmaWarpSpecializedINS_6half_tEffN4cute5tupleIJNS7_1CILi128EEESA_NS9_ILi192EEEEEENS8_IJiNS9_ILi1EEENS8_IJiiEEEEEESF_SF_NS4_14ResidualFusionEJNS2_6OptionILNS2_3TagE0ENS9_ILb1EEEEENSH_ILSI_2ESJ_EEEEENS4_15FmhaFwdEpilogueIS6_fNS8_IJNS9_ILi64EEESB_SA_EEEEENS2_23PersistentTileSchedulerEJSK_SL_EEEEEvNT_6ParamsE,"",@"SHT_CUDA_INFO"
	.sectionflags	@""
	.align	4


	//----- nvinfo : EIATTR_CUDA_API_VERSION
	.align		4
        /*0000*/ 	.byte	0x04, 0x37
        /*0002*/ 	.short	(.L_24 - .L_23)
.L_23:
        /*0004*/ 	.word	0x00000082


	//----- nvinfo : EIATTR_KPARAM_INFO
	.align		4
.L_24:
        /*0008*/ 	.byte	0x04, 0x17
        /*000a*/ 	.short	(.L_26 - .L_25)
.L_25:
        /*000c*/ 	.word	0x00000000
        /*0010*/ 	.short	0x0000
        /*0012*/ 	.short	0x0070
        /*0014*/ 	.byte	0x00, 0xf0, 0x01, 0x20


	//----- nvinfo : EIATTR_SPARSE_MMA_MASK
	.align		4
.L_26:
        /*0018*/ 	.byte	0x03, 0x50
        /*001a*/ 	.short	0x0000


	//----- nvinfo : EIATTR_MAXREG_COUNT
	.align		4
        /*001c*/ 	.byte	0x03, 0x1b
        /*001e*/ 	.short	0x00a8


	//----- nvinfo : EIATTR_NUM_BARRIERS
	.align		4
        /*0020*/ 	.byte	0x02, 0x4c
        /*0022*/ 	.byte	0x02
	.zero		1


	//----- nvinfo : EIATTR_EXTERNS
	.align		4
        /*0024*/ 	.byte	0x04, 0x0f
        /*0026*/ 	.short	(.L_28 - .L_27)


	//   ....[0]....
	.align		4
.L_27:
        /*0028*/ 	.word	index@(__assertfail)


	//----- nvinfo : EIATTR_MERCURY_ISA_VERSION
	.align		4
.L_28:
        /*002c*/ 	.byte	0x03, 0x5f
        /*002e*/ 	.short	0x0101


	//----- nvinfo : EIATTR_INT_WARP_WIDE_INSTR_OFFSETS
	.align		4
        /*0030*/ 	.byte	0x04, 0x31
        /*0032*/ 	.short	(.L_30 - .L_29)


	//   ....[0]....
.L_29:
        /*0034*/ 	.word	0x00000780


	//   ....[1]....
        /*0038*/ 	.word	0x00000790


	//   ....[2]....
        /*003c*/ 	.word	0x000007a0


	//   ....[3]....
        /*0040*/ 	.word	0x000007b0


	//   ....[4]....
        /*0044*/ 	.word	0x00000820


	//   ....[5]....
        /*0048*/ 	.word	0x00000a00


	//   ....[6]....
        /*004c*/ 	.word	0x00000ab0


	//----- nvinfo : EIATTR_COOP_GROUP_MASK_REGIDS
	.align		4
.L_30:
        /*0050*/ 	.byte	0x04, 0x29
        /*0052*/ 	.short	(.L_32 - .L_31)


	//   ....[0]....
.L_31:
        /*0054*/ 	.word	0xffffffff


	//   ....[1]....
        /*0058*/ 	.word	0xffffffff


	//   ....[2]....
        /*005c*/ 	.word	0xffffffff


	//   ....[3]....
        /*0060*/ 	.word	0xffffffff


	//   ....[4]....
        /*0064*/ 	.word	0xffffffff


	//   ....[5]....
        /*0068*/ 	.word	0xffffffff


	//   ....[6]....
        /*006c*/ 	.word	0xffffffff


	//   ....[7]....
        /*0070*/ 	.word	0xffffffff


	//   ....[8]....
        /*0074*/ 	.word	0xffffffff


	//   ....[9]....
        /*0078*/ 	.word	0xffffffff


	//   ....[10]....
        /*007c*/ 	.word	0xffffffff


	//   ....[11]....
        /*0080*/ 	.word	0xffffffff


	//   ....[12]....
        /*0084*/ 	.word	0xffffffff


	//   ....[13]....
        /*0088*/ 	.word	0xffffffff


	//   ....[14]....
        /*008c*/ 	.word	0xffffffff


	//   ....[15]....
        /*0090*/ 	.word	0xffffffff


	//   ....[16]....
        /*0094*/ 	.word	0xffffffff


	//   ....[17]....
        /*0098*/ 	.word	0xffffffff


	//   ....[18]....
        /*009c*/ 	.word	0xffffffff


	//   ....[19]....
        /*00a0*/ 	.word	0xffffffff


	//   ....[20]....
        /*00a4*/ 	.word	0xffffffff


	//   ....[21]....
        /*00a8*/ 	.word	0xffffffff


	//----- nvinfo : EIATTR_COOP_GROUP_INSTR_OFFSETS
	.align		4
.L_32:
        /*00ac*/ 	.byte	0x04, 0x28
        /*00ae*/ 	.short	(.L_34 - .L_33)


	//   ....[0]....
.L_33:
        /*00b0*/ 	.word	0x00000070


	//   ....[1]....
        /*00b4*/ 	.word	0x000000a0


	//   ....[2]....
        /*00b8*/ 	.word	0x000001d0


	//   ....[3]....
        /*00bc*/ 	.word	0x00000400


	//   ....[4]....
        /*00c0*/ 	.word	0x000005c0


	//   ....[5]....
        /*00c4*/ 	.word	0x00000720


	//   ....[6]....
        /*00c8*/ 	.word	0x000023a0


	//   ....[7]....
        /*00cc*/ 	.word	0x00002460


	//   ....[8]....
        /*00d0*/ 	.word	0x00002c50


	//   ....[9]....
        /*00d4*/ 	.word	0x00002d70


	//   ....[10]....
        /*00d8*/ 	.word	0x00004d60


	//   ....[11]....
        /*00dc*/ 	.word	0x00004d80


	//   ....[12]....
        /*00e0*/ 	.word	0x000055d0


	//   ....[13]....
        /*00e4*/ 	.word	0x000057a0


	//   ....[14]....
        /*00e8*/ 	.word	0x00008500


	//   ....[15]....
        /*00ec*/ 	.word	0x00008600


	//   ....[16]....
        /*00f0*/ 	.word	0x00008ea0


	//   ....[17]....
        /*00f4*/ 	.word	0x00008ff0


	//   ....[18]....
        /*00f8*/ 	.word	0x0000b020


	//   ....[19]....
        /*00fc*/ 	.word	0x0000b060


	//   ....[20]....
        /*0100*/ 	.word	0x0000b0b0


	//   ....[21]....
        /*0104*/ 	.word	0x0000b0c0


	//----- nvinfo : EIATTR_REG_RECONFIG
	.align		4
.L_34:
        /*0108*/ 	.byte	0x01, 0x54
	.zero		2


	//----- nvinfo : EIATTR_SYSCALL_OFFSETS
	.align		4
        /*010c*/ 	.byte	0x04, 0x46
        /*010e*/ 	.short	(.L_36 - .L_35)


	//   ....[0]....
.L_35:
        /*0110*/ 	.word	0x0000bf30


	//   ....[1]....
        /*0114*/ 	.word	0x0000c090


	//----- nvinfo : EIATTR_MBARRIER_INSTR_OFFSETS
	.align		4
.L_36:
        /*0118*/ 	.byte	0x04, 0x39
        /*011a*/ 	.short	(.L_38 - .L_37)


	//   ....[0]....
.L_37:
        /*011c*/ 	.word	0x000003b0
        /*0120*/ 	.word	0x000000ff
        /*0124*/ 	.word	0x0004c450
        /*0128*/ 	.short	0x0100
        /*012a*/ 	.byte	0x08
	.zero		1


	//   ....[1]....
        /*012c*/ 	.word	0x000003c0
        /*0130*/ 	.word	0x000000ff
        /*0134*/ 	.word	0x0004c460
        /*0138*/ 	.short	0x0100
        /*013a*/ 	.byte	0x08
	.zero		1


	//   ....[2]....
        /*013c*/ 	.word	0x000003d0
        /*0140*/ 	.word	0x000000ff
        /*0144*/ 	.word	0x0004c458
        /*0148*/ 	.short	0x0100
        /*014a*/ 	.byte	0x08
	.zero		1


	//   ....[3]....
        /*014c*/ 	.word	0x000003e0
        /*0150*/ 	.word	0x000000ff
        /*0154*/ 	.word	0x0004c468
        /*0158*/ 	.short	0x0100
        /*015a*/ 	.byte	0x08
	.zero		1


	//   ....[4]....
        /*015c*/ 	.word	0x00000510
        /*0160*/ 	.word	0x000000ff
        /*0164*/ 	.word	0x0004c400
        /*0168*/ 	.short	0x0100
        /*016a*/ 	.byte	0x08
	.zero		1


	//   ....[5]....
        /*016c*/ 	.word	0x00000520
        /*0170*/ 	.word	0x000000ff
        /*0174*/ 	.word	0x0004c428
        /*0178*/ 	.short	0x0100
        /*017a*/ 	.byte	0x08
	.zero		1


	//   ....[6]....
        /*017c*/ 	.word	0x00000530
        /*0180*/ 	.word	0x000000ff
        /*0184*/ 	.word	0x0004c408
        /*0188*/ 	.short	0x0100
        /*018a*/ 	.byte	0x08
	.zero		1


	//   ....[7]....
        /*018c*/ 	.word	0x00000540
        /*0190*/ 	.word	0x000000ff
        /*0194*/ 	.word	0x0004c430
        /*0198*/ 	.short	0x0100
        /*019a*/ 	.byte	0x08
	.zero		1


	//   ....[8]....
        /*019c*/ 	.word	0x00000550
        /*01a0*/ 	.word	0x000000ff
        /*01a4*/ 	.word	0x0004c410
        /*01a8*/ 	.short	0x0100
        /*01aa*/ 	.byte	0x08
	.zero		1


	//   ....[9]....
        /*01ac*/ 	.word	0x00000560
        /*01b0*/ 	.word	0x000000ff
        /*01b4*/ 	.word	0x0004c438
        /*01b8*/ 	.short	0x0100
        /*01ba*/ 	.byte	0x08
	.zero		1


	//   ....[10]....
        /*01bc*/ 	.word	0x00000570
        /*01c0*/ 	.word	0x000000ff
        /*01c4*/ 	.word	0x0004c418
        /*01c8*/ 	.short	0x0100
        /*01ca*/ 	.byte	0x08
	.zero		1


	//   ....[11]....
        /*01cc*/ 	.word	0x00000580
        /*01d0*/ 	.word	0x000000ff
        /*01d4*/ 	.word	0x0004c440
        /*01d8*/ 	.short	0x0100
        /*01da*/ 	.byte	0x08
	.zero		1


	//   ....[12]....
        /*01dc*/ 	.word	0x00000590
        /*01e0*/ 	.word	0x000000ff
        /*01e4*/ 	.word	0x0004c420
        /*01e8*/ 	.short	0x0100
        /*01ea*/ 	.byte	0x08
	.zero		1


	//   ....[13]....
        /*01ec*/ 	.word	0x000005a0
        /*01f0*/ 	.word	0x000000ff
        /*01f4*/ 	.word	0x0004c448
        /*01f8*/ 	.short	0x0100
        /*01fa*/ 	.byte	0x08
	.zero		1


	//   ....[14]....
        /*01fc*/ 	.word	0x000006d0
        /*0200*/ 	.word	0x000000ff
        /*0204*/ 	.word	0x0004c470
        /*0208*/ 	.short	0x0100
        /*020a*/ 	.byte	0x08
	.zero		1


	//   ....[15]....
        /*020c*/ 	.word	0x000006e0
        /*0210*/ 	.word	0x000000ff
        /*0214*/ 	.word	0x0004c480
        /*0218*/ 	.short	0x0100
        /*021a*/ 	.byte	0x08
	.zero		1


	//   ....[16]....
        /*021c*/ 	.word	0x000006f0
        /*0220*/ 	.word	0x000000ff
        /*0224*/ 	.word	0x0004c478
        /*0228*/ 	.short	0x0100
        /*022a*/ 	.byte	0x08
	.zero		1


	//   ....[17]....
        /*022c*/ 	.word	0x00000700
        /*0230*/ 	.word	0x000000ff
        /*0234*/ 	.word	0x0004c488
        /*0238*/ 	.short	0x0100
        /*023a*/ 	.byte	0x08
	.zero		1


	//   ....[18]....
        /*023c*/ 	.word	0x00000840
        /*0240*/ 	.word	0x000000ff
        /*0244*/ 	.word	0x0004c490
        /*0248*/ 	.short	0x0100
        /*024a*/ 	.byte	0x06
	.zero		1


	//   ....[19]....
        /*024c*/ 	.word	0x00000850
        /*0250*/ 	.word	0x000000ff
        /*0254*/ 	.word	0x0004c498
        /*0258*/ 	.short	0x0100
        /*025a*/ 	.byte	0x06
	.zero		1


	//   ....[20]....
        /*025c*/ 	.word	0x00000860
        /*0260*/ 	.word	0x000000ff
        /*0264*/ 	.word	0x0004c4a0
        /*0268*/ 	.short	0x0100
        /*026a*/ 	.byte	0x06
	.zero		1


	//   ....[21]....
        /*026c*/ 	.word	0x00000870
        /*0270*/ 	.word	0x000000ff
        /*0274*/ 	.word	0x0004c4a8
        /*0278*/ 	.short	0x0100
        /*027a*/ 	.byte	0x06
	.zero		1


	//   ....[22]....
        /*027c*/ 	.word	0x00000970
        /*0280*/ 	.word	0x000000ff
        /*0284*/ 	.word	0x0004c4c0
        /*0288*/ 	.short	0x0100
        /*028a*/ 	.byte	0x08
	.zero		1


	//   ....[23]....
        /*028c*/ 	.word	0x00000980
        /*0290*/ 	.word	0x000000ff
        /*0294*/ 	.word	0x0004c4e0
        /*0298*/ 	.short	0x0100
        /*029a*/ 	.byte	0x08
	.zero		1


	//   ....[24]....
        /*029c*/ 	.word	0x00000990
        /*02a0*/ 	.word	0x000000ff
        /*02a4*/ 	.word	0x0004c4c8
        /*02a8*/ 	.short	0x0100
        /*02aa*/ 	.byte	0x08
	.zero		1


	//   ....[25]....
        /*02ac*/ 	.word	0x000009a0
        /*02b0*/ 	.word	0x000000ff
        /*02b4*/ 	.word	0x0004c4e8
        /*02b8*/ 	.short	0x0100
        /*02ba*/ 	.byte	0x08
	.zero		1


	//   ....[26]....
        /*02bc*/ 	.word	0x000009b0
        /*02c0*/ 	.word	0x000000ff
        /*02c4*/ 	.word	0x0004c4d0
        /*02c8*/ 	.short	0x0100
        /*02ca*/ 	.byte	0x08
	.zero		1


	//   ....[27]....
        /*02cc*/ 	.word	0x000009c0
        /*02d0*/ 	.word	0x000000ff
        /*02d4*/ 	.word	0x0004c4f0
        /*02d8*/ 	.short	0x0100
        /*02da*/ 	.byte	0x08
	.zero		1


	//   ....[28]....
        /*02dc*/ 	.word	0x000009d0
        /*02e0*/ 	.word	0x000000ff
        /*02e4*/ 	.word	0x0004c4d8
        /*02e8*/ 	.short	0x0100
        /*02ea*/ 	.byte	0x08
	.zero		1


	//   ....[29]....
        /*02ec*/ 	.word	0x000009e0
        /*02f0*/ 	.word	0x000000ff
        /*02f4*/ 	.word	0x0004c4f8
        /*02f8*/ 	.short	0x0100
        /*02fa*/ 	.byte	0x08
	.zero		1


	//   ....[30]....
        /*02fc*/ 	.word	0x00000ae0
        /*0300*/ 	.word	0x000000ff
        /*0304*/ 	.word	0x0004c4b0
        /*0308*/ 	.short	0x0100
        /*030a*/ 	.byte	0x06
	.zero		1


	//   ....[31]....
        /*030c*/ 	.word	0x000012a0
        /*0310*/ 	.word	0x000000ff
        /*0314*/ 	.word	0x0004c450
        /*0318*/ 	.short	0x010a
        /*031a*/ 	.byte	0x04
	.zero		1


	//   ....[32]....
        /*031c*/ 	.word	0x00001350
        /*0320*/ 	.word	0x000000ff
        /*0324*/ 	.word	0x0004c400
        /*0328*/ 	.short	0x010a
        /*032a*/ 	.byte	0x07
	.zero		1


	//   ....[33]....
        /*032c*/ 	.word	0x00001390
        /*0330*/ 	.word	0x000000ff
        /*0334*/ 	.word	0xfffffff8
        /*0338*/ 	.short	0x010a
        /*033a*/ 	.byte	0x05
	.zero		1


	//   ....[34]....
        /*033c*/ 	.word	0x000040a0
        /*0340*/ 	.word	0x00000022
        /*0344*/ 	.word	0x00000000
        /*0348*/ 	.short	0x0101
        /*034a*/ 	.byte	0x04
	.zero		1


	//   ....[35]....
        /*034c*/ 	.word	0x000041b0
        /*0350*/ 	.word	0x000000ff
        /*0354*/ 	.word	0x0004c400
        /*0358*/ 	.short	0x010a
        /*035a*/ 	.byte	0x05
	.zero		1


	//   ....[36]....
        /*035c*/ 	.word	0x000044d0
        /*0360*/ 	.word	0x000000ff
        /*0364*/ 	.word	0x00000000
        /*0368*/ 	.short	0x0101
        /*036a*/ 	.byte	0x07
	.zero		1


	//   ....[37]....
        /*036c*/ 	.word	0x00004660
        /*0370*/ 	.word	0x000000ff
        /*0374*/ 	.word	0x0004c400
        /*0378*/ 	.short	0x010a
        /*037a*/ 	.byte	0x06
	.zero		1


	//   ....[38]....
        /*037c*/ 	.word	0x000069e0
        /*0380*/ 	.word	0x000000ff
        /*0384*/ 	.word	0x0004c400
        /*0388*/ 	.short	0x010a
        /*038a*/ 	.byte	0x06
	.zero		1


	//   ....[39]....
        /*038c*/ 	.word	0x00007110
        /*0390*/ 	.word	0x000000ff
        /*0394*/ 	.word	0x0004c400
        /*0398*/ 	.short	0x010a
        /*039a*/ 	.byte	0x06
	.zero		1


	//   ....[40]....
        /*039c*/ 	.word	0x00007420
        /*03a0*/ 	.word	0x000000ff
        /*03a4*/ 	.word	0x00000000
        /*03a8*/ 	.short	0x0101
        /*03aa*/ 	.byte	0x06
	.zero		1


	//   ....[41]....
        /*03ac*/ 	.word	0x000074d0
        /*03b0*/ 	.word	0x000000ff
        /*03b4*/ 	.word	0x00000000
        /*03b8*/ 	.short	0x0101
        /*03ba*/ 	.byte	0x04
	.zero		1


	//   ....[42]....
        /*03bc*/ 	.word	0x00007680
        /*03c0*/ 	.word	0x000000ff
        /*03c4*/ 	.word	0x0004c400
        /*03c8*/ 	.short	0x010a
        /*03ca*/ 	.byte	0x06
	.zero		1


	//   ....[43]....
        /*03cc*/ 	.word	0x0000a1c0
        /*03d0*/ 	.word	0x000000ff
        /*03d4*/ 	.word	0x0004c400
        /*03d8*/ 	.short	0x010a
        /*03da*/ 	.byte	0x0a
	.zero		1


	//   ....[44]....
        /*03dc*/ 	.word	0x0000a9e0
        /*03e0*/ 	.word	0x000000ff
        /*03e4*/ 	.word	0x0004c400
        /*03e8*/ 	.short	0x010a
        /*03ea*/ 	.byte	0x0a
	.zero		1


	//   ....[45]....
        /*03ec*/ 	.word	0x0000acf0
        /*03f0*/ 	.word	0x000000ff
        /*03f4*/ 	.word	0x00000000
        /*03f8*/ 	.short	0x0101
        /*03fa*/ 	.byte	0x0a
	.zero		1


	//   ....[46]....
        /*03fc*/ 	.word	0x0000ada0
        /*0400*/ 	.word	0x000000ff
        /*0404*/ 	.word	0x00000000
        /*0408*/ 	.short	0x0101
        /*040a*/ 	.byte	0x04
	.zero		1


	//   ....[47]....
        /*040c*/ 	.word	0x0000af60
        /*0410*/ 	.word	0x000000ff
        /*0414*/ 	.word	0x00000000
        /*0418*/ 	.short	0x0101
        /*041a*/ 	.byte	0x05
	.zero		1


	//   ....[48]....
        /*041c*/ 	.word	0x0000aff0
        /*0420*/ 	.word	0x000000ff
        /*0424*/ 	.word	0x00000000
        /*0428*/ 	.short	0x0101
        /*042a*/ 	.byte	0x04
	.zero		1


	//   ....[49]....
        /*042c*/ 	.word	0x0000b7a0
        /*0430*/ 	.word	0x000000ff
        /*0434*/ 	.word	0x00000008
        /*0438*/ 	.short	0x010a
        /*043a*/ 	.byte	0x04
	.zero		1


	//   ....[50]....
        /*043c*/ 	.word	0x0000d650
        /*0440*/ 	.word	0x00000000
        /*0444*/ 	.word	0x0004c490
        /*0448*/ 	.short	0x0101
        /*044a*/ 	.byte	0x25
	.zero		1


	//   ....[51]....
        /*044c*/ 	.word	0x0000da20
        /*0450*/ 	.word	0x00000007
        /*0454*/ 	.word	0x0004c460
        /*0458*/ 	.short	0x010a
        /*045a*/ 	.byte	0x3f
	.zero		1


	//   ....[52]....
        /*045c*/ 	.word	0x0000dd40
        /*0460*/ 	.word	0x00000007
        /*0464*/ 	.word	0x0004c4b0
        /*0468*/ 	.short	0x0101
        /*046a*/ 	.byte	0x3f
	.zero		1


	//   ....[53]....
        /*046c*/ 	.word	0x0000dd50
        /*0470*/ 	.word	0x00000007
        /*0474*/ 	.word	0x0004c4b0
        /*0478*/ 	.short	0x010a
        /*047a*/ 	.byte	0x3f
	.zero		1


	//   ....[54]....
        /*047c*/ 	.word	0x0000ddf0
        /*0480*/ 	.word	0x00000004
        /*0484*/ 	.word	0x0004c460
        /*0488*/ 	.short	0x010a
        /*048a*/ 	.byte	0x3f
	.zero		1


	//   ....[55]....
        /*048c*/ 	.word	0x0000e410
        /*0490*/ 	.word	0x00000008
        /*0494*/ 	.word	0x0004c428
        /*0498*/ 	.short	0x010a
        /*049a*/ 	.byte	0x3f
	.zero		1


	//   ....[56]....
        /*049c*/ 	.word	0x0000e730
        /*04a0*/ 	.word	0x00000005
        /*04a4*/ 	.word	0x0004c4b0
        /*04a8*/ 	.short	0x0101
        /*04aa*/ 	.byte	0x3f
	.zero		1


	//   ....[57]....
        /*04ac*/ 	.word	0x0000e740
        /*04b0*/ 	.word	0x00000005
        /*04b4*/ 	.word	0x0004c4b0
        /*04b8*/ 	.short	0x010a
        /*04ba*/ 	.byte	0x3f
	.zero		1


	//   ....[58]....
        /*04bc*/ 	.word	0x0000e7f0
        /*04c0*/ 	.word	0x00000007
        /*04c4*/ 	.word	0x0004c428
        /*04c8*/ 	.short	0x010a
        /*04ca*/ 	.byte	0x3f
	.zero		1


	//   ....[59]....
        /*04cc*/ 	.word	0x0000eba0
        /*04d0*/ 	.word	0x00000006
        /*04d4*/ 	.word	0x0004c428
        /*04d8*/ 	.short	0x010a
        /*04da*/ 	.byte	0x3f
	.zero		1


	//   ....[60]....
        /*04dc*/ 	.word	0x0000eee0
        /*04e0*/ 	.word	0x00000006
        /*04e4*/ 	.word	0x0004c428
        /*04e8*/ 	.short	0x010a
        /*04ea*/ 	.byte	0x3f
	.zero		1


	//   ....[61]....
        /*04ec*/ 	.word	0x0000f270
        /*04f0*/ 	.word	0x00000003
        /*04f4*/ 	.word	0x0004c450
        /*04f8*/ 	.short	0x010a
        /*04fa*/ 	.byte	0x3f
	.zero		1


	//   ....[62]....
        /*04fc*/ 	.word	0x0000f2d0
        /*0500*/ 	.word	0x00000006
        /*0504*/ 	.word	0x0004c400
        /*0508*/ 	.short	0x010a
        /*050a*/ 	.byte	0x3f
	.zero		1


	//   ....[63]....
        /*050c*/ 	.word	0x0000f340
        /*0510*/ 	.word	0x00000003
        /*0514*/ 	.word	0xfffffff8
        /*0518*/ 	.short	0x010a
        /*051a*/ 	.byte	0x3f
	.zero		1


	//   ....[64]....
        /*051c*/ 	.word	0x0000f3a0
        /*0520*/ 	.word	0x0000000e
        /*0524*/ 	.word	0x0004c400
        /*0528*/ 	.short	0x010a
        /*052a*/ 	.byte	0x3f
	.zero		1


	//   ....[65]....
        /*052c*/ 	.word	0x0000f400
        /*0530*/ 	.word	0x00000015
        /*0534*/ 	.word	0x0004c400
        /*0538*/ 	.short	0x010a
        /*053a*/ 	.byte	0x3f
	.zero		1


	//   ....[66]....
        /*053c*/ 	.word	0x0000f460
        /*0540*/ 	.word	0x0000000e
        /*0544*/ 	.word	0x0004c400
        /*0548*/ 	.short	0x010a
        /*054a*/ 	.byte	0x3f
	.zero		1


	//   ....[67]....
        /*054c*/ 	.word	0x0000f4c0
        /*0550*/ 	.word	0x0000000f
        /*0554*/ 	.word	0x0004c400
        /*0558*/ 	.short	0x010a
        /*055a*/ 	.byte	0x3f
	.zero		1


	//   ....[68]....
        /*055c*/ 	.word	0x0000f520
        /*0560*/ 	.word	0x0000000e
        /*0564*/ 	.word	0x0004c400
        /*0568*/ 	.short	0x010a
        /*056a*/ 	.byte	0x3f
	.zero		1


	//   ....[69]....
        /*056c*/ 	.word	0x0000f590
        /*0570*/ 	.word	0x00000004
        /*0574*/ 	.word	0x00000008
        /*0578*/ 	.short	0x010a
        /*057a*/ 	.byte	0x3f
	.zero		1


	//   ....[70]....
        /*057c*/ 	.word	0x0000f660
        /*0580*/ 	.word	0x00000007
        /*0584*/ 	.word	0x0004c460
        /*0588*/ 	.short	0x010a
        /*058a*/ 	.byte	0x3f
	.zero		1


	//   ....[71]....
        /*058c*/ 	.word	0x0000f6b0
        /*0590*/ 	.word	0x00000007
        /*0594*/ 	.word	0x0004c4b0
        /*0598*/ 	.short	0x010a
        /*059a*/ 	.byte	0x3f
	.zero		1


	//   ....[72]....
        /*059c*/ 	.word	0x0000f700
        /*05a0*/ 	.word	0x00000004
        /*05a4*/ 	.word	0x0004c460
        /*05a8*/ 	.short	0x010a
        /*05aa*/ 	.byte	0x3f
	.zero		1


	//   ....[73]....
        /*05ac*/ 	.word	0x0000f7d0
        /*05b0*/ 	.word	0x00000008
        /*05b4*/ 	.word	0x0004c428
        /*05b8*/ 	.short	0x010a
        /*05ba*/ 	.byte	0x3f
	.zero		1


	//   ....[74]....
        /*05bc*/ 	.word	0x0000f820
        /*05c0*/ 	.word	0x00000005
        /*05c4*/ 	.word	0x0004c4b0
        /*05c8*/ 	.short	0x010a
        /*05ca*/ 	.byte	0x3f
	.zero		1


	//   ....[75]....
        /*05cc*/ 	.word	0x0000f870
        /*05d0*/ 	.word	0x00000007
        /*05d4*/ 	.word	0x0004c428
        /*05d8*/ 	.short	0x010a
        /*05da*/ 	.byte	0x3f
	.zero		1


	//   ....[76]....
        /*05dc*/ 	.word	0x0000f8c0
        /*05e0*/ 	.word	0x00000006
        /*05e4*/ 	.word	0x0004c428
        /*05e8*/ 	.short	0x010a
        /*05ea*/ 	.byte	0x3f
	.zero		1


	//   ....[77]....
        /*05ec*/ 	.word	0x0000f910
        /*05f0*/ 	.word	0x00000006
        /*05f4*/ 	.word	0x0004c428
        /*05f8*/ 	.short	0x010a
        /*05fa*/ 	.byte	0x3f
	.zero		1


	//----- nvinfo : EIATTR_NUM_MBARRIERS
	.align		4
.L_38:
        /*05fc*/ 	.byte	0x03, 0x38
        /*05fe*/ 	.short	0x001f


	//----- nvinfo : EIATTR_EXIT_INSTR_OFFSETS
	.align		4
        /*0600*/ 	.byte	0x04, 0x1c
        /*0602*/ 	.short	(.L_40 - .L_39)


	//   ....[0]....
.L_39:
        /*0604*/ 	.word	0x00000b40


	//   ....[1]....
        /*0608*/ 	.word	0x00000bb0


	//   ....[2]....
        /*060c*/ 	.word	0x0000d680


	//   ....[3]....
        /*0610*/ 	.word	0x0000d6e0


	//   ....[4]....
        /*0614*/ 	.word	0x0000d710


	//   ....[5]....
        /*0618*/ 	.word	0x0000e100


	//   ....[6]....
        /*061c*/ 	.word	0x0000e130


	//   ....[7]....
        /*0620*/ 	.word	0x0000f250


	//----- nvinfo : EIATTR_MAX_THREADS
	.align		4
.L_40:
        /*0624*/ 	.byte	0x04, 0x05
        /*0626*/ 	.short	(.L_42 - .L_41)
.L_41:
        /*0628*/ 	.word	0x00000180
        /*062c*/ 	.word	0x00000001
        /*0630*/ 	.word	0x00000001


	//----- nvinfo : EIATTR_CRS_STACK_SIZE
	.align		4
.L_42:
        /*0634*/ 	.byte	0x04, 0x1e
        /*0636*/ 	.short	(.L_44 - .L_43)
.L_43:
        /*0638*/ 	.word	0x00000000


	//----- nvinfo : EIATTR_CBANK_PARAM_SIZE
	.align		4
.L_44:
        /*063c*/ 	.byte	0x03, 0x19
        /*063e*/ 	.short	0x0870


	//----- nvinfo : EIATTR_PARAM_CBANK
	.align		4
        /*0640*/ 	.byte	0x04, 0x0a
        /*0642*/ 	.short	(.L_46 - .L_45)
	.align		4
.L_45:
        /*0644*/ 	.word	index@(.nv.constant0._ZN7cutlass13device_kernelINS_4fmha6kernel28FmhaKernelTmaWarpSpecializedINS1_10collective30FmhaMainloopTmaWarpSpecializedINS_6half_tEffN4cute5tupleIJNS7_1CILi128EEESA_NS9_ILi192EEEEEENS8_IJiNS9_ILi1EEENS8_IJiiEEEEEESF_SF_NS4_14ResidualFusionEJNS2_6OptionILNS2_3TagE0ENS9_ILb1EEEEENSH_ILSI_2ESJ_EEEEENS4_15FmhaFwdEpilogueIS6_fNS8_IJNS9_ILi64EEESB_SA_EEEEENS2_23PersistentTileSchedulerEJSK_SL_EEEEEvNT_6ParamsE)
        /*0648*/ 	.short	0x0210
        /*064a*/ 	.short	0x0870


	//----- nvinfo : EIATTR_SW_WAR
	.align		4
.L_46:
        /*064c*/ 	.byte	0x04, 0x36
        /*064e*/ 	.short	(.L_48 - .L_47)
.L_47:
        /*0650*/ 	.word	0x00000008
.L_48:


//--------------------- .nv.callgraph             --------------------------
	.section	.nv.callgraph,"",@"SHT_CUDA_CALLGRAPH"
	.align	4
	.sectionentsize	8
	.align		4
        /*0000*/ 	.word	0x00000000
	.align		4
        /*0004*/ 	.word	0xffffffff
	.align		4
        /*0008*/ 	.word	index@(_ZN7cutlass13device_kernelINS_4fmha6kernel28FmhaKernelTmaWarpSpecializedINS1_10collective30FmhaMainloopTmaWarpSpecializedINS_6half_tEffN4cute5tupleIJNS7_1CILi128EEESA_NS9_ILi192EEEEEENS8_IJiNS9_ILi1EEENS8_IJiiEEEEEESF_SF_NS4_14ResidualFusionEJNS2_6OptionILNS2_3TagE0ENS9_ILb1EEEEENSH_ILSI_2ESJ_EEEEENS4_15FmhaFwdEpilogueIS6_fNS8_IJNS9_ILi64EEESB_SA_EEEEENS2_23PersistentTileSchedulerEJSK_SL_EEEEEvNT_6ParamsE)
	.align		4
        /*000c*/ 	.word	index@(__assertfail)
	.align		4
        /*0010*/ 	.word	0x00000000
	.align		4
        /*0014*/ 	.word	0xfffffffe
	.align		4
        /*0018*/ 	.word	0x00000000
	.align		4
        /*001c*/ 	.word	0xfffffffd
	.align		4
        /*0020*/ 	.word	0x00000000
	.align		4
        /*0024*/ 	.word	0xfffffffc


//--------------------- .nv.constant4             --------------------------
	.section	.nv.constant4,"a",@progbits
	.align	8
	.align		8
.nv.constant4:
        /*0000*/ 	.dword	__assertfail
	.align		8
        /*0008*/ 	.dword	__unnamed_1
	.align		8
        /*0010*/ 	.dword	__unnamed_2
	.align		8
        /*0018*/ 	.dword	_ZN39_INTERNAL_a2b9ccaf_4_k_cu_273636f6_36614cuda3std3__45__cpo5beginE
	.align		8
        /*0020*/ 	.dword	_ZN39_INTERNAL_a2b9ccaf_4_k_cu_273636f6_36614cuda3std3__45__cpo3endE
	.align		8
        /*0028*/ 	.dword	_ZN39_INTERNAL_a2b9ccaf_4_k_cu_273636f6_36614cuda3std3__45__cpo6cbeginE
	.align		8
        /*0030*/ 	.dword	_ZN39_INTERNAL_a2b9ccaf_4_k_cu_273636f6_36614cuda3std3__45__cpo4cendE
	.align		8
        /*0038*/ 	.dword	_ZN39_INTERNAL_a2b9ccaf_4_k_cu_273636f6_36614cuda3std3__441_GLOBAL__N__a2b9ccaf_4_k_cu_273636f6_36616ignoreE
	.align		8
        /*0040*/ 	.dword	_ZN39_INTERNAL_a2b9ccaf_4_k_cu_273636f6_36614cuda3std3__419piecewise_constructE
	.align		8
        /*0048*/ 	.dword	_ZN39_INTERNAL_a2b9ccaf_4_k_cu_273636f6_36614cuda3std3__48in_placeE
	.align		8
        /*0050*/ 	.dword	_ZN39_INTERNAL_a2b9ccaf_4_k_cu_273636f6_36614cuda3std6ranges3__45__cpo4swapE
	.align		8
        /*0058*/ 	.dword	_ZN39_INTERNAL_a2b9ccaf_4_k_cu_273636f6_36614cuda3std6ranges3__45__cpo9iter_moveE
	.align		8
        /*0060*/ 	.dword	_ZN39_INTERNAL_a2b9ccaf_4_k_cu_273636f6_36614cute7productE
	.align		8
        /*0068*/ 	.dword	_ZN39_INTERNAL_a2b9ccaf_4_k_cu_273636f6_36614cute1_E
	.align		8
        /*0070*/ 	.dword	$str$24
	.align		8
        /*0078*/ 	.dword	$str$25


//--------------------- .text._ZN7cutlass13device_kernelINS_4fmha6kernel28FmhaKernelTmaWarpSpecializedINS1_10collective30FmhaMainloopTmaWarpSpecializedINS_6half_tEffN4cute5tupleIJNS7_1CILi128EEESA_NS9_ILi192EEEEEENS8_IJiNS9_ILi1EEENS8_IJiiEEEEEESF_SF_NS4_14ResidualFusionEJNS2_6OptionILNS2_3TagE0ENS9_ILb1EEEEENSH_ILSI_2ESJ_EEEEENS4_15FmhaFwdEpilogueIS6_fNS8_IJNS9_ILi64EEESB_SA_EEEEENS2_23PersistentTileSchedulerEJSK_SL_EEEEEvNT_6ParamsE --------------------------
	.section	.text._ZN7cutlass13device_kernelINS_4fmha6kernel28FmhaKernelTmaWarpSpecializedINS1_10collective30FmhaMainloopTmaWarpSpecializedINS_6half_tEffN4cute5tupleIJNS7_1CILi128EEESA_NS9_ILi192EEEEEENS8_IJiNS9_ILi1EEENS8_IJiiEEEEEESF_SF_NS4_14ResidualFusionEJNS2_6OptionILNS2_3TagE0ENS9_ILb1EEEEENSH_ILSI_2ESJ_EEEEENS4_15FmhaFwdEpilogueIS6_fNS8_IJNS9_ILi64EEESB_SA_EEEEENS2_23PersistentTileSchedulerEJSK_SL_EEEEEvNT_6ParamsE,"ax",@progbits
	.align	128
.text._ZN7cutlass13device_kernelINS_4fmha6kernel28FmhaKernelTmaWarpSpecializedINS1_10collective30FmhaMainloopTmaWarpSpecializedINS_6half_tEffN4cute5tupleIJNS7_1CILi128EEESA_NS9_ILi192EEEEEENS8_IJiNS9_ILi1EEENS8_IJiiEEEEEESF_SF_NS4_14ResidualFusionEJNS2_6OptionILNS2_3TagE0ENS9_ILb1EEEEENSH_ILSI_2ESJ_EEEEENS4_15FmhaFwdEpilogueIS6_fNS8_IJNS9_ILi64EEESB_SA_EEEEENS2_23PersistentTileSchedulerEJSK_SL_EEEEEvNT_6ParamsE:
        .type           _ZN7cutlass13device_kernelINS_4fmha6kernel28FmhaKernelTmaWarpSpecializedINS1_10collective30FmhaMainloopTmaWarpSpecializedINS_6half_tEffN4cute5tupleIJNS7_1CILi128EEESA_NS9_ILi192EEEEEENS8_IJiNS9_ILi1EEENS8_IJiiEEEEEESF_SF_NS4_14ResidualFusionEJNS2_6OptionILNS2_3TagE0ENS9_ILb1EEEEENSH_ILSI_2ESJ_EEEEENS4_15FmhaFwdEpilogueIS6_fNS8_IJNS9_ILi64EEESB_SA_EEEEENS2_23PersistentTileSchedulerEJSK_SL_EEEEEvNT_6ParamsE,@function
        .size           _ZN7cutlass13device_kernelINS_4fmha6kernel28FmhaKernelTmaWarpSpecializedINS1_10collective30FmhaMainloopTmaWarpSpecializedINS_6half_tEffN4cute5tupleIJNS7_1CILi128EEESA_NS9_ILi192EEEEEENS8_IJiNS9_ILi1EEENS8_IJiiEEEEEESF_SF_NS4_14ResidualFusionEJNS2_6OptionILNS2_3TagE0ENS9_ILb1EEEEENSH_ILSI_2ESJ_EEEEENS4_15FmhaFwdEpilogueIS6_fNS8_IJNS9_ILi64EEESB_SA_EEEEENS2_23PersistentTileSchedulerEJSK_SL_EEEEEvNT_6ParamsE,(.L_x_153 - _ZN7cutlass13device_kernelINS_4fmha6kernel28FmhaKernelTmaWarpSpecializedINS1_10collective30FmhaMainloopTmaWarpSpecializedINS_6half_tEffN4cute5tupleIJNS7_1CILi128EEESA_NS9_ILi192EEEEEENS8_IJiNS9_ILi1EEENS8_IJiiEEEEEESF_SF_NS4_14ResidualFusionEJNS2_6OptionILNS2_3TagE0ENS9_ILb1EEEEENSH_ILSI_2ESJ_EEEEENS4_15FmhaFwdEpilogueIS6_fNS8_IJNS9_ILi64EEESB_SA_EEEEENS2_23PersistentTileSchedulerEJSK_SL_EEEEEvNT_6ParamsE)
        .other          _ZN7cutlass13device_kernelINS_4fmha6kernel28FmhaKernelTmaWarpSpecializedINS1_10collective30FmhaMainloopTmaWarpSpecializedINS_6half_tEffN4cute5tupleIJNS7_1CILi128EEESA_NS9_ILi192EEEEEENS8_IJiNS9_ILi1EEENS8_IJiiEEEEEESF_SF_NS4_14ResidualFusionEJNS2_6OptionILNS2_3TagE0ENS9_ILb1EEEEENSH_ILSI_2ESJ_EEEEENS4_15FmhaFwdEpilogueIS6_fNS8_IJNS9_ILi64EEESB_SA_EEEEENS2_23PersistentTileSchedulerEJSK_SL_EEEEEvNT_6ParamsE,@"STO_CUDA_ENTRY STV_DEFAULT"
_ZN7cutlass13device_kernelINS_4fmha6kernel28FmhaKernelTmaWarpSpecializedINS1_10collective30FmhaMainloopTmaWarpSpecializedINS_6half_tEffN4cute5tupleIJNS7_1CILi128EEESA_NS9_ILi192EEEEEENS8_IJiNS9_ILi1EEENS8_IJiiEEEEEESF_SF_NS4_14ResidualFusionEJNS2_6OptionILNS2_3TagE0ENS9_ILb1EEEEENSH_ILSI_2ESJ_EEEEENS4_15FmhaFwdEpilogueIS6_fNS8_IJNS9_ILi64EEESB_SA_EEEEENS2_23PersistentTileSchedulerEJSK_SL_EEEEEvNT_6ParamsE:
[----:B------:R-:W1:Y:S01]  /*0000*/  LDC R1, c[0x0][0x28] ;  /* 0x00000a00ff017b82 */ /* 0x000e620000000800 */
[----:B------:R-:W2:Y:S07]  /*0010*/  S2R R2, SR_TID.X ;  /* 0x0000000000027919 */ /* 0x000eae0000002100 */
[----:B------:R-:W3:Y:S01]  /*0020*/  S2UR UR6, SR_CTAID.X ;  /* 0x00000000000679c3 */ /* 0x000ee20000002500 */
[----:B------:R-:W-:Y:S01]  /*0030*/  ELECT P1, URZ, PT ;  /* 0x00000000003f782f */ /* 0x000fe20003820000 */
[----:B------:R-:W-:Y:S01]  /*0040*/  BSSY B0, `(.L_x_0) ;  /* 0x0000018000007945 */ /* 0x000fe20003800000 */
[----:B---3--:R-:W-:-:S02]  /*0050*/  MOV R17, UR6 ;  /* 0x0000000600117c02 */ /* 0x008fc40008000f00 */
[----:B--2---:R-:W-:-:S05]  /*0060*/  SHF.R.U32.HI R0, RZ, 0x5, R2 ;  /* 0x00000005ff007819 */ /* 0x004fca0000011602 */
[----:B------:R-:W2:Y:S02]  /*0070*/  SHFL.IDX PT, R3, R0, RZ, 0x1f ;  /* 0x00001fff00037589 */ /* 0x000ea400000e0000 */
[----:B--2---:R-:W-:Y:S02]  /*0080*/  R2UR UR4, R3 ;  /* 0x00000000030472ca */ /* 0x004fe400000e0000 */
[----:B------:R-:W-:-:S06]  /*0090*/  SHF.R.U32.HI R3, RZ, 0x7, R2 ;  /* 0x00000007ff037819 */ /* 0x000fcc0000011602 */
[----:B------:R-:W2:Y:S05]  /*00a0*/  SHFL.IDX PT, R3, R3, RZ, 0x1f ;  /* 0x00001fff03037589 */ /* 0x000eaa00000e0000 */
[----:B------:R-:W-:Y:S02]  /*00b0*/  USHF.R.S32.HI UR5, URZ, 0x1f, UR4 ;  /* 0x0000001f3f057899 */ /* 0x000fe40008011404 */
[----:B------:R-:W-:Y:S02]  /*00c0*/  ISETP.EQ.AND P2, PT, RZ, UR4, P1 ;  /* 0x00000004ff007c0c */ /* 0x000fe40008f42270 */
[----:B------:R-:W-:-:S04]  /*00d0*/  ULEA.HI UR5, UR5, UR4, URZ, 0x2 ;  /* 0x0000000405057291 */ /* 0x000fc8000f8f103f */
[----:B------:R-:W-:-:S04]  /*00e0*/  ULOP3.LUT UR5, UR5, 0xfffffffc, URZ, 0xc0, !UPT ;  /* 0xfffffffc05057892 */ /* 0x000fc8000f8ec03f */
[----:B------:R-:W-:-:S03]  /*00f0*/  UIADD3 UR5, UR4, -UR5, URZ ;  /* 0x8000000504057290 */ /* 0x000fc6000fffe03f */
[----:B-1----:R-:W-:Y:S09]  /*0100*/  @!P2 BRA `(.L_x_1) ;  /* 0x00000000002ca947 */ /* 0x002ff20003800000 */
[----:B------:R-:W-:Y:S02]  /*0110*/  ULDC.64 UR6, c[0x0][0x198] ;  /* 0x0000660000067ab9 */ /* 0x000fe40000000a00 */
[----:B------:R-:W-:Y:S02]  /*0120*/  UIADD3 UR8, UP0, UR6, 0xf0, URZ ;  /* 0x000000f006087890 */ /* 0x000fe4000ff1e03f */
[----:B------:R-:W-:Y:S02]  /*0130*/  UIADD3 UR10, UP1, UR6, 0x1f0, URZ ;  /* 0x000001f0060a7890 */ /* 0x000fe4000ff3e03f */
[----:B------:R-:W-:Y:S02]  /*0140*/  UIADD3 UR6, UP2, UR6, 0x2f0, URZ ;  /* 0x000002f006067890 */ /* 0x000fe4000ff5e03f */
[----:B------:R-:W-:Y:S02]  /*0150*/  UIADD3.X UR9, URZ, UR7, URZ, UP0, !UPT ;  /* 0x000000073f097290 */ /* 0x000fe400087fe43f */
[----:B------:R-:W-:-:S02]  /*0160*/  UIADD3.X UR11, URZ, UR7, URZ, UP1, !UPT ;  /* 0x000000073f0b7290 */ /* 0x000fc40008ffe43f */
[----:B------:R-:W-:-:S05]  /*0170*/  UIADD3.X UR7, URZ, UR7, URZ, UP2, !UPT ;  /* 0x000000073f077290 */ /* 0x000fca00097fe43f */
[----:B------:R1:W-:Y:S02]  /*0180*/  UTMACCTL.PF [UR8] ;  /* 0x00000000080079b9 */ /* 0x0003e40008040000 */
[----:B------:R1:W-:Y:S02]  /*0190*/  UTMACCTL.PF [UR10] ;  /* 0x000000000a0079b9 */ /* 0x0003e40008040000 */
[----:B------:R1:W-:Y:S02]  /*01a0*/  UTMACCTL.PF [UR6] ;  /* 0x00000000060079b9 */ /* 0x0003e40008040000 */
[----:B-1----:R-:W-:Y:S01]  /*01b0*/  NOP ;  /* 0x0000000000007918 */ /* 0x002fe20000000000 */
.L_x_1:
[----:B------:R-:W-:Y:S05]  /*01c0*/  BSYNC B0 ;  /* 0x0000000000007941 */ /* 0x000fea0003800000 */
.L_x_0:
[----:B------:R-:W1:Y:S01]  /*01d0*/  SHFL.IDX PT, R4, R0, RZ, 0x1f ;  /* 0x00001fff00047589 */ /* 0x000e6200000e0000 */
[----:B--2---:R-:W-:Y:S01]  /*01e0*/  R2UR UR61, R3 ;  /* 0x00000000033d72ca */ /* 0x004fe200000e0000 */
[----:B------:R-:W-:Y:S02]  /*01f0*/  UISETP.NE.AND UP0, UPT, UR5, 0x1, UPT ;  /* 0x000000010500788c */ /* 0x000fe4000bf05270 */
[----:B------:R-:W-:-:S10]  /*0200*/  UISETP.NE.AND UP1, UPT, UR5, 0x2, UPT ;  /* 0x000000020500788c */ /* 0x000fd4000bf25270 */
[----:B------:R-:W-:Y:S02]  /*0210*/  UIADD3 UR10, UR61, -0x1, URZ ;  /* 0xffffffff3d0a7890 */ /* 0x000fe4000fffe03f */
[----:B------:R-:W-:Y:S02]  /*0220*/  UISETP.EQ.AND UP2, UPT, UR61, URZ, !UP0 ;  /* 0x0000003f3d00728c */ /* 0x000fe4000c742270 */
[----:B------:R-:W-:Y:S02]  /*0230*/  UISETP.EQ.AND UP3, UPT, UR61, URZ, !UP1 ;  /* 0x0000003f3d00728c */ /* 0x000fe4000cf62270 */
[----:B------:R-:W-:Y:S02]  /*0240*/  UISETP.GE.U32.AND UP4, UPT, UR10, 0x4, UPT ;  /* 0x000000040a00788c */ /* 0x000fe4000bf86070 */
[----:B------:R-:W-:Y:S01]  /*0250*/  USEL UR4, URZ, 0x1, !UP2 ;  /* 0x000000013f047887 */ /* 0x000fe2000d000000 */
[----:B-1----:R-:W-:Y:S01]  /*0260*/  ISETP.NE.AND P0, PT, R4, RZ, PT ;  /* 0x000000ff0400720c */ /* 0x002fe20003f05270 */
[----:B------:R-:W-:Y:S01]  /*0270*/  USEL UR6, URZ, 0x1, !UP3 ;  /* 0x000000013f067887 */ /* 0x000fe2000d800000 */
[----:B------:R-:W-:Y:S01]  /*0280*/  MOV R4, UR5 ;  /* 0x0000000500047c02 */ /* 0x000fe20008000f00 */
[----:B------:R-:W-:-:S02]  /*0290*/  USEL UR7, UR4, 0x2, UP4 ;  /* 0x0000000204077887 */ /* 0x000fc4000a000000 */
[----:B------:R-:W-:-:S04]  /*02a0*/  USEL UR4, UR6, 0x2, UP4 ;  /* 0x0000000206047887 */ /* 0x000fc8000a000000 */
[----:B------:R-:W-:Y:S02]  /*02b0*/  MOV R18, UR7 ;  /* 0x0000000700127c02 */ /* 0x000fe40008000f00 */
[----:B------:R-:W-:Y:S02]  /*02c0*/  MOV R16, UR4 ;  /* 0x0000000400107c02 */ /* 0x000fe40008000f00 */
[----:B------:R-:W-:Y:S05]  /*02d0*/  @P0 BRA `(.L_x_2) ;  /* 0x0000000000480947 */ /* 0x000fea0003800000 */
[----:B------:R-:W1:Y:S01]  /*02e0*/  S2UR UR8, SR_CgaCtaId ;  /* 0x00000000000879c3 */ /* 0x000e620000008800 */
[----:B------:R-:W-:Y:S01]  /*02f0*/  UMOV UR4, 0x400 ;  /* 0x0000040000047882 */ /* 0x000fe20000000000 */
[----:B------:R-:W-:Y:S01]  /*0300*/  UMOV UR5, 0x1 ;  /* 0x0000000100057882 */ /* 0x000fe20000000000 */
[----:B------:R-:W-:Y:S01]  /*0310*/  UMOV UR6, 0x80 ;  /* 0x0000008000067882 */ /* 0x000fe20000000000 */
[----:B------:R-:W-:Y:S01]  /*0320*/  ELECT P0, URZ, PT ;  /* 0x00000000003f782f */ /* 0x000fe20003800000 */
[----:B------:R-:W-:-:S04]  /*0330*/  UIADD3 UR6, -UR6, 0x100000, URZ ;  /* 0x0010000006067890 */ /* 0x000fc8000fffe13f */
[----:B------:R-:W-:Y:S02]  /*0340*/  USHF.L.U32 UR7, UR6, 0xb, URZ ;  /* 0x0000000b06077899 */ /* 0x000fe4000800063f */
[----:B------:R-:W-:Y:S02]  /*0350*/  USHF.L.U32 UR6, UR6, 0x1, URZ ;  /* 0x0000000106067899 */ /* 0x000fe4000800063f */
[----:B-1----:R-:W-:Y:S02]  /*0360*/  ULEA UR8, UR8, UR4, 0x18 ;  /* 0x0000000408087291 */ /* 0x002fe4000f8ec03f */
[----:B------:R-:W-:-:S04]  /*0370*/  UIADD3 UR4, -UR5, 0x100000, URZ ;  /* 0x0010000005047890 */ /* 0x000fc8000fffe13f */
[----:B------:R-:W-:Y:S02]  /*0380*/  USHF.L.U32 UR5, UR4, 0xb, URZ ;  /* 0x0000000b04057899 */ /* 0x000fe4000800063f */
[----:B------:R-:W-:Y:S01]  /*0390*/  USHF.L.U32 UR4, UR4, 0x1, URZ ;  /* 0x0000000104047899 */ /* 0x000fe2000800063f */
[----:B------:R-:W1:Y:S11]  /*03a0*/  FENCE.VIEW.ASYNC.S ;  /* 0x00000000000073c6 */ /* 0x000e760000000000 */
[----:B-1----:R1:W2:Y:S01]  /*03b0*/  SYNCS.EXCH.64 URZ, [UR8+0x4c450], UR4 ;  /* 0x04c45004083f75b2 */ /* 0x0022a20008000100 */
[----:B------:R1:W3:Y:S01]  /*03c0*/  SYNCS.EXCH.64 URZ, [UR8+0x4c460], UR6 ;  /* 0x04c46006083f75b2 */ /* 0x0002e20008000100 */
[----:B------:R1:W4:Y:S01]  /*03d0*/  SYNCS.EXCH.64 URZ, [UR8+0x4c458], UR4 ;  /* 0x04c45804083f75b2 */ /* 0x0003220008000100 */
[----:B------:R1:W1:Y:S01]  /*03e0*/  SYNCS.EXCH.64 URZ, [UR8+0x4c468], UR6 ;  /* 0x04c46806083f75b2 */ /* 0x0002620008000100 */
[----:B------:R-:W-:Y:S01]  /*03f0*/  NOP ;  /* 0x0000000000007918 */ /* 0x000fe20000000000 */
.L_x_2:
[----:B------:R-:W5:Y:S01]  /*0400*/  SHFL.IDX PT, R3, R0, RZ, 0x1f ;  /* 0x00001fff00037589 */ /* 0x000f6200000e0000 */
[----:B------:R-:W-:Y:S01]  /*0410*/  NOP ;  /* 0x0000000000007918 */ /* 0x000fe20000000000 */
[----:B-----5:R-:W-:-:S13]  /*0420*/  ISETP.NE.AND P0, PT, R3, RZ, PT ;  /* 0x000000ff0300720c */ /* 0x020fda0003f05270 */
[----:B------:R-:W-:Y:S05]  /*0430*/  @P0 BRA `(.L_x_3) ;  /* 0x0000000000600947 */ /* 0x000fea0003800000 */
[----:B-1----:R-:W1:Y:S01]  /*0440*/  S2UR UR5, SR_CgaCtaId ;  /* 0x00000000000579c3 */ /* 0x002e620000008800 */
[----:B------:R-:W-:Y:S01]  /*0450*/  UMOV UR4, 0x400 ;  /* 0x0000040000047882 */ /* 0x000fe20000000000 */
[----:B------:R-:W-:Y:S01]  /*0460*/  UMOV UR6, 0x1 ;  /* 0x0000000100067882 */ /* 0x000fe20000000000 */
[----:B------:R-:W-:Y:S01]  /*0470*/  UMOV UR9, 0x100 ;  /* 0x0000010000097882 */ /* 0x000fe20000000000 */
[----:B------:R-:W-:-:S04]  /*0480*/  UIADD3 UR6, -UR6, 0x100000, URZ ;  /* 0x0010000006067890 */ /* 0x000fc8000fffe13f */
[----:B------:R-:W-:Y:S02]  /*0490*/  USHF.L.U32 UR7, UR6, 0xb, URZ ;  /* 0x0000000b06077899 */ /* 0x000fe4000800063f */
[----:B------:R-:W-:Y:S01]  /*04a0*/  USHF.L.U32 UR6, UR6, 0x1, URZ ;  /* 0x0000000106067899 */ /* 0x000fe2000800063f */
[----:B------:R-:W-:Y:S01]  /*04b0*/  ELECT P0, URZ, PT ;  /* 0x00000000003f782f */ /* 0x000fe20003800000 */
[----:B-1----:R-:W-:Y:S02]  /*04c0*/  ULEA UR8, UR5, UR4, 0x18 ;  /* 0x0000000405087291 */ /* 0x002fe4000f8ec03f */
[----:B------:R-:W-:-:S04]  /*04d0*/  UIADD3 UR4, -UR9, 0x100000, URZ ;  /* 0x0010000009047890 */ /* 0x000fc8000fffe13f */
[----:B------:R-:W-:Y:S02]  /*04e0*/  USHF.L.U32 UR5, UR4, 0xb, URZ ;  /* 0x0000000b04057899 */ /* 0x000fe4000800063f */
[----:B------:R-:W-:Y:S01]  /*04f0*/  USHF.L.U32 UR4, UR4, 0x1, URZ ;  /* 0x0000000104047899 */ /* 0x000fe2000800063f */
[----:B------:R-:W1:Y:S03]  /*0500*/  FENCE.VIEW.ASYNC.S ;  /* 0x00000000000073c6 */ /* 0x000e660000000000 */
[----:B-1----:R1:W1:Y:S08]  /*0510*/  SYNCS.EXCH.64 URZ, [UR8+0x4c400], UR6 ;  /* 0x04c40006083f75b2 */ /* 0x0022700008000100 */
[----:B------:R1:W1:Y:S01]  /*0520*/  SYNCS.EXCH.64 URZ, [UR8+0x4c428], UR4 ;  /* 0x04c42804083f75b2 */ /* 0x0002620008000100 */
        /* <DEDUP_REMOVED lines=8> */
[----:B------:R-:W-:Y:S01]  /*05b0*/  NOP ;  /* 0x0000000000007918 */ /* 0x000fe20000000000 */
.L_x_3:
        /* <DEDUP_REMOVED lines=21> */
[----:B------:R-:W-:Y:S01]  /*0710*/  NOP ;  /* 0x0000000000007918 */ /* 0x000fe20000000000 */
.L_x_4:
[----:B------:R-:W5:Y:S01]  /*0720*/  SHFL.IDX PT, R3, R0, RZ, 0x1f ;  /* 0x00001fff00037589 */ /* 0x000f6200000e0000 */
[----:B------:R-:W-:Y:S01]  /*0730*/  ELECT P0, URZ, PT ;  /* 0x00000000003f782f */ /* 0x000fe20003800000 */
[----:B------:R-:W-:Y:S01]  /*0740*/  NOP ;  /* 0x0000000000007918 */ /* 0x000fe20000000000 */
[----:B-1----:R-:W-:Y:S02]  /*0750*/  UMOV UR4, 0x80 ;  /* 0x0000008000047882 */ /* 0x002fe40000000000 */
[C---:B-----5:R-:W-:Y:S02]  /*0760*/  ISETP.NE.OR P0, PT, R3.reuse, RZ, !P0 ;  /* 0x000000ff0300720c */ /* 0x060fe40004705670 */
[----:B------:R-:W-:-:S11]  /*0770*/  ISETP.NE.AND P3, PT, R3, RZ, PT ;  /* 0x000000ff0300720c */ /* 0x000fd60003f65270 */
[----:B------:R-:W-:Y:S01]  /*0780*/  VOTEU.ALL UP2, P0 ;  /* 0x00000000003f7886 */ /* 0x000fe20000040000 */
[----:B------:R-:W-:Y:S01]  /*0790*/  VOTEU.ALL UP3, P0 ;  /* 0x00000000003f7886 */ /* 0x000fe20000060000 */
[----:B------:R-:W-:Y:S01]  /*07a0*/  VOTEU.ALL UP4, P0 ;  /* 0x00000000003f7886 */ /* 0x000fe20000080000 */
[----:B------:R-:W-:Y:S02]  /*07b0*/  VOTEU.ALL UP5, P0 ;  /* 0x00000000003f7886 */ /* 0x000fe400000a0000 */
[----:B------:R-:W1:Y:S01]  /*07c0*/  @!UP2 S2UR UR7, SR_CgaCtaId ;  /* 0x000000000007a9c3 */ /* 0x000e620000008800 */
[----:B------:R-:W-:Y:S01]  /*07d0*/  @!UP2 UMOV UR6, 0x400 ;  /* 0x000004000006a882 */ /* 0x000fe20000000000 */
[----:B------:R-:W-:-:S04]  /*07e0*/  @!UP2 UIADD3 UR4, -UR4, 0x100000, URZ ;  /* 0x001000000404a890 */ /* 0x000fc8000fffe13f */
[----:B------:R-:W-:Y:S02]  /*07f0*/  @!UP2 USHF.L.U32 UR5, UR4, 0xb, URZ ;  /* 0x0000000b0405a899 */ /* 0x000fe4000800063f */
[----:B------:R-:W-:Y:S02]  /*0800*/  @!UP2 USHF.L.U32 UR4, UR4, 0x1, URZ ;  /* 0x000000010404a899 */ /* 0x000fe4000800063f */
[----:B-1----:R-:W-:Y:S01]  /*0810*/  @!UP2 ULEA UR6, UR7, UR6, 0x18 ;  /* 0x000000060706a291 */ /* 0x002fe2000f8ec03f */
[----:B------:R-:W-:Y:S01]  /*0820*/  VOTEU.ALL UP2, P0 ;  /* 0x00000000003f7886 */ /* 0x000fe20000040000 */
[----:B------:R-:W1:Y:S10]  /*0830*/  FENCE.VIEW.ASYNC.S ;  /* 0x00000000000073c6 */ /* 0x000e740000000000 */
[----:B-1----:R1:W1:Y:S01]  /*0840*/  @!UP2 SYNCS.EXCH.64 URZ, [UR6+0x4c490], UR4 ;  /* 0x04c49004063fa5b2 */ /* 0x0022620008000100 */
[----:B------:R1:W1:Y:S01]  /*0850*/  @!UP3 SYNCS.EXCH.64 URZ, [UR6+0x4c498], UR4 ;  /* 0x04c49804063fb5b2 */ /* 0x0002620008000100 */
[----:B------:R1:W1:Y:S01]  /*0860*/  @!UP4 SYNCS.EXCH.64 URZ, [UR6+0x4c4a0], UR4 ;  /* 0x04c4a004063fc5b2 */ /* 0x0002620008000100 */
[----:B------:R1:W1:Y:S01]  /*0870*/  @!UP5 SYNCS.EXCH.64 URZ, [UR6+0x4c4a8], UR4 ;  /* 0x04c4a804063fd5b2 */ /* 0x0002620008000100 */
[----:B------:R-:W-:Y:S01]  /*0880*/  NOP ;  /* 0x0000000000007918 */ /* 0x000fe20000000000 */
[----:B------:R-:W-:Y:S05]  /*0890*/  @P3 BRA `(.L_x_5) ;  /* 0x0000000000583947 */ /* 0x000fea0003800000 */
[----:B-1----:R-:W1:Y:S01]  /*08a0*/  S2UR UR5, SR_CgaCtaId ;  /* 0x00000000000579c3 */ /* 0x002e620000008800 */
[----:B------:R-:W-:Y:S01]  /*08b0*/  UMOV UR4, 0x400 ;  /* 0x0000040000047882 */ /* 0x000fe20000000000 */
[----:B------:R-:W-:Y:S01]  /*08c0*/  UMOV UR6, 0x20 ;  /* 0x0000002000067882 */ /* 0x000fe20000000000 */
[----:B------:R-:W-:Y:S01]  /*08d0*/  UMOV UR7, 0x80 ;  /* 0x0000008000077882 */ /* 0x000fe20000000000 */
[----:B------:R-:W-:Y:S01]  /*08e0*/  ELECT P0, URZ, PT ;  /* 0x00000000003f782f */ /* 0x000fe20003800000 */
[----:B-1----:R-:W-:Y:S02]  /*08f0*/  ULEA UR8, UR5, UR4, 0x18 ;  /* 0x0000000405087291 */ /* 0x002fe4000f8ec03f */
[----:B------:R-:W-:-:S04]  /*0900*/  UIADD3 UR4, -UR6, 0x100000, URZ ;  /* 0x0010000006047890 */ /* 0x000fc8000fffe13f */
[----:B------:R-:W-:Y:S02]  /*0910*/  USHF.L.U32 UR5, UR4, 0xb, URZ ;  /* 0x0000000b04057899 */ /* 0x000fe4000800063f */
[----:B------:R-:W-:Y:S02]  /*0920*/  USHF.L.U32 UR4, UR4, 0x1, URZ ;  /* 0x0000000104047899 */ /* 0x000fe4000800063f */
        /* <DEDUP_REMOVED lines=13> */
.L_x_5:
[----:B------:R-:W-:Y:S01]  /*0a00*/  VOTEU.ANY UP2, P2 ;  /* 0x00000000003f7886 */ /* 0x000fe20001040100 */
[----:B-1----:R-:W-:Y:S01]  /*0a10*/  UMOV UR4, 0x40 ;  /* 0x0000004000047882 */ /* 0x002fe20000000000 */
[----:B------:R-:W-:Y:S01]  /*0a20*/  ISETP.NE.AND P3, PT, RZ, UR61, PT ;  /* 0x0000003dff007c0c */ /* 0x000fe2000bf65270 */
[----:B------:R-:W-:Y:S01]  /*0a30*/  NOP ;  /* 0x0000000000007918 */ /* 0x000fe20000000000 */
[----:B------:R-:W-:Y:S01]  /*0a40*/  ISETP.EQ.AND P0, PT, R4, 0x2, P1 ;  /* 0x000000020400780c */ /* 0x000fe20000f02270 */
[----:B------:R-:W1:Y:S01]  /*0a50*/  @UP2 S2UR UR7, SR_CgaCtaId ;  /* 0x00000000000729c3 */ /* 0x000e620000008800 */
[----:B------:R-:W-:Y:S01]  /*0a60*/  @UP2 UMOV UR6, 0x400 ;  /* 0x0000040000062882 */ /* 0x000fe20000000000 */
[----:B------:R-:W-:-:S04]  /*0a70*/  @UP2 UIADD3 UR4, -UR4, 0x100000, URZ ;  /* 0x0010000004042890 */ /* 0x000fc8000fffe13f */
[----:B------:R-:W-:Y:S02]  /*0a80*/  @UP2 USHF.L.U32 UR5, UR4, 0xb, URZ ;  /* 0x0000000b04052899 */ /* 0x000fe4000800063f */
[----:B------:R-:W-:Y:S02]  /*0a90*/  @UP2 USHF.L.U32 UR4, UR4, 0x1, URZ ;  /* 0x0000000104042899 */ /* 0x000fe4000800063f */
[----:B-1----:R-:W-:Y:S01]  /*0aa0*/  @UP2 ULEA UR6, UR7, UR6, 0x18 ;  /* 0x0000000607062291 */ /* 0x002fe2000f8ec03f */
[----:B------:R-:W-:Y:S01]  /*0ab0*/  VOTEU.ANY UP2, P2 ;  /* 0x00000000003f7886 */ /* 0x000fe20001040100 */
[----:B------:R-:W-:Y:S01]  /*0ac0*/  ISETP.EQ.AND P2, PT, R4, 0x1, P1 ;  /* 0x000000010400780c */ /* 0x000fe20000f42270 */
[----:B------:R-:W1:Y:S09]  /*0ad0*/  FENCE.VIEW.ASYNC.S ;  /* 0x00000000000073c6 */ /* 0x000e720000000000 */
[----:B-1----:R1:W2:Y:S01]  /*0ae0*/  @UP2 SYNCS.EXCH.64 URZ, [UR6+0x4c4b0], UR4 ;  /* 0x04c4b004063f25b2 */ /* 0x0022a20008000100 */
[----:B------:R-:W-:Y:S01]  /*0af0*/  NOP ;  /* 0x0000000000007918 */ /* 0x000fe20000000000 */
[----:B--234-:R-:W-:Y:S06]  /*0b00*/  BAR.SYNC.DEFER_BLOCKING 0x0 ;  /* 0x0000000000007b1d */ /* 0x01cfec0000010000 */
[----:B------:R-:W-:Y:S05]  /*0b10*/  @!P3 BRA `(.L_x_6) ;  /* 0x000000c800dcb947 */ /* 0x000fea0003800000 */
[----:B------:R-:W-:-:S06]  /*0b20*/  UISETP.GT.U32.AND UP0, UPT, UR10, 0x3, UPT ;  /* 0x000000030a00788c */ /* 0x000fcc000bf04070 */
[----:B------:R-:W-:-:S13]  /*0b30*/  PLOP3.LUT P0, PT, PT, PT, UP0, 0x80, 0x0 ;  /* 0x000000000000781c */ /* 0x000fda0003f0f008 */
[----:B-1----:R-:W-:Y:S05]  /*0b40*/  @P0 EXIT ;  /* 0x000000000000094d */ /* 0x002fea0003800000 */
.L_x_7:
[----:B------:R-:W-:-:S08]  /*0b50*/  NOP ;  /* 0x0000000000007918 */ /* 0x000fd00000000000 */
[----:B------:R-:W1:Y:S02]  /*0b60*/  USETMAXREG.TRY_ALLOC.CTAPOOL UP0, 0xf0 ;  /* 0x000000f0000079c8 */ /* 0x000e640008000600 */
[----:B-1----:R-:W-:-:S13]  /*0b70*/  PLOP3.LUT P0, PT, PT, PT, UP0, 0x80, 0x0 ;  /* 0x000000000000781c */ /* 0x002fda0003f0f008 */
[----:B------:R-:W-:Y:S05]  /*0b80*/  @!P0 BRA `(.L_x_7) ;  /* 0xfffffffc00f08947 */ /* 0x000fea000383ffff */
[----:B------:R-:W-:Y:S02]  /*0b90*/  ULDC UR4, c[0x0][0xa00] ;  /* 0x0002800000047ab9 */ /* 0x000fe40000000800 */
[----:B------:R-:W-:-:S13]  /*0ba0*/  ISETP.GE.AND P0, PT, R17, UR4, PT ;  /* 0x0000000411007c0c */ /* 0x000fda000bf06270 */
[----:B------:R-:W-:Y:S05]  /*0bb0*/  @P0 EXIT ;  /* 0x000000000000094d */ /* 0x000fea0003800000 */
[----:B------:R-:W-:Y:S01]  /*0bc0*/  SHF.R.S32.HI R3, RZ, 0x1f, R2 ;  /* 0x0000001fff037819 */ /* 0x000fe20000011402 */
[----:B------:R-:W-:Y:S01]  /*0bd0*/  UISETP.NE.AND UP0, UPT, UR61, 0x1, UPT ;  /* 0x000000013d00788c */ /* 0x000fe2000bf05270 */
[----:B------:R-:W-:Y:S01]  /*0be0*/  R2UR UR4, R18 ;  /* 0x00000000120472ca */ /* 0x000fe200000e0000 */
[----:B------:R-:W-:Y:S01]  /*0bf0*/  UMOV UR45, URZ ;  /* 0x0000003f002d7c82 */ /* 0x000fe20008000000 */
[----:B------:R-:W-:Y:S01]  /*0c00*/  LEA.HI R3, R3, R2, RZ, 0x7 ;  /* 0x0000000203037211 */ /* 0x000fe200078f38ff */
[----:B------:R-:W-:Y:S01]  /*0c10*/  UMOV UR60, URZ ;  /* 0x0000003f003c7c82 */ /* 0x000fe20008000000 */
[----:B------:R-:W-:Y:S01]  /*0c20*/  MOV R22, RZ ;  /* 0x000000ff00167202 */ /* 0x000fe20000000f00 */
[----:B------:R-:W-:Y:S01]  /*0c30*/  UMOV UR36, URZ ;  /* 0x0000003f00247c82 */ /* 0x000fe20008000000 */
[----:B------:R-:W-:-:S04]  /*0c40*/  LOP3.LUT R3, R3, 0xffffff80, RZ, 0xc0, !PT ;  /* 0xffffff8003037812 */ /* 0x000fc800078ec0ff */
[----:B------:R-:W-:-:S03]  /*0c50*/  IADD3 R3, -R3, R2, RZ ;  /* 0x0000000203037210 */ /* 0x000fc60007ffe1ff */
[----:B------:R-:W-:Y:S01]  /*0c60*/  ULOP3.LUT UR5, UR4, 0x1, URZ, 0xfc, !UPT ;  /* 0x0000000104057892 */ /* 0x000fe2000f8efc3f */
[----:B------:R-:W-:Y:S01]  /*0c70*/  SHF.R.S32.HI R0, RZ, 0x1f, R3 ;  /* 0x0000001fff007819 */ /* 0x000fe20000011403 */
[----:B------:R-:W-:-:S03]  /*0c80*/  USEL UR4, URZ, 0x1, UP0 ;  /* 0x000000013f047887 */ /* 0x000fc60008000000 */
[----:B------:R-:W-:Y:S02]  /*0c90*/  LEA.HI R0, R0, R3, RZ, 0x2 ;  /* 0x0000000300007211 */ /* 0x000fe400078f10ff */
[----:B------:R-:W-:Y:S01]  /*0ca0*/  MOV R186, UR5 ;  /* 0x0000000500ba7c02 */ /* 0x000fe20008000f00 */
[----:B------:R-:W-:Y:S01]  /*0cb0*/  IMAD.U32 R23, RZ, RZ, UR4 ;  /* 0x00000004ff177e24 */ /* 0x000fe2000f8e00ff */
[----:B------:R-:W-:-:S04]  /*0cc0*/  LOP3.LUT R0, R0, 0x7ffffffc, RZ, 0xc0, !PT ;  /* 0x7ffffffc00007812 */ /* 0x000fc800078ec0ff */
[----:B------:R-:W-:-:S04]  /*0cd0*/  IADD3 R0, R3, -R0, RZ ;  /* 0x8000000003007210 */ /* 0x000fc80007ffe0ff */
[----:B------:R-:W-:-:S07]  /*0ce0*/  SHF.L.U32 R184, R0, 0x1, RZ ;  /* 0x0000000100b87819 */ /* 0x000fce00000006ff */
.L_x_83:
[----:B------:R-:W-:Y:S01]  /*0cf0*/  ULDC UR9, c[0x0][0xa04] ;  /* 0x0002810000097ab9 */ /* 0x000fe20000000800 */
[----:B------:R-:W-:Y:S01]  /*0d00*/  R2UR UR8, R17 ;  /* 0x00000000110872ca */ /* 0x000fe200000e0000 */
[----:B------:R-:W-:Y:S01]  /*0d10*/  UISETP.NE.AND UP0, UPT, UR9, 0x1, UPT ;  /* 0x000000010900788c */ /* 0x000fe2000bf05270 */
[----:B------:R-:W-:Y:S01]  /*0d20*/  ULDC UR4, c[0x0][0xa10] ;  /* 0x0002840000047ab9 */ /* 0x000fe20000000800 */
[----:B------:R-:W-:Y:S01]  /*0d30*/  ULDC UR44, c[0x0][0xa1c] ;  /* 0x00028700002c7ab9 */ /* 0x000fe20000000800 */
[----:B------:R-:W-:Y:S02]  /*0d40*/  UISETP.NE.AND UP1, UPT, UR4, 0x1, UPT ;  /* 0x000000010400788c */ /* 0x000fe4000bf25270 */
[----:B------:R-:W-:-:S06]  /*0d50*/  UISETP.NE.AND UP2, UPT, UR61, 0x1, UPT ;  /* 0x000000013d00788c */ /* 0x000fcc000bf45270 */
[----:B------:R-:W-:Y:S01]  /*0d60*/  @UP0 ULDC.64 UR6, c[0x0][0xa08] ;  /* 0x0002820000060ab9 */ /* 0x000fe20000000a00 */
[----:B------:R-:W-:Y:S01]  /*0d70*/  UMOV UR10, UR8 ;  /* 0x00000008000a7c82 */ /* 0x000fe20008000000 */
[----:B------:R-:W-:Y:S01]  /*0d80*/  UIMAD.WIDE.U32 UR4, UR8, UR6, URZ ;  /* 0x00000006080472a5 */ /* 0x000fe2000f8e003f */
[----:B------:R-:W-:Y:S02]  /*0d90*/  PLOP3.LUT P0, PT, PT, PT, UP2, 0x80, 0x0 ;  /* 0x000000000000781c */ /* 0x000fe40003f0f028 */
[----:B------:R-:W-:Y:S01]  /*0da0*/  @UP1 ULDC UR6, c[0x0][0xa18] ;  /* 0x0002860000061ab9 */ /* 0x000fe20000000800 */
[----:B------:R-:W-:Y:S02]  /*0db0*/  @UP0 USHF.R.U32.HI UR10, URZ, UR7, UR5 ;  /* 0x000000073f0a0299 */ /* 0x000fe40008011605 */
[----:B------:R-:W-:Y:S01]  /*0dc0*/  UISETP.NE.AND UP0, UPT, UR44, 0x1, UPT ;  /* 0x000000012c00788c */ /* 0x000fe2000bf05270 */
[----:B------:R-:W-:Y:S02]  /*0dd0*/  @UP1 ULDC UR4, c[0x0][0xa14] ;  /* 0x0002850000041ab9 */ /* 0x000fe40000000800 */
[----:B------:R-:W-:-:S02]  /*0de0*/  UIMAD.WIDE.U32 UR4, UR10, UR4, URZ ;  /* 0x000000040a0472a5 */ /* 0x000fc4000f8e003f */
[----:B------:R-:W-:Y:S01]  /*0df0*/  IADD3 R0, RZ, -UR10, RZ ;  /* 0x8000000aff007c10 */ /* 0x000fe2000fffe0ff */
[----:B------:R-:W-:Y:S01]  /*0e00*/  UMOV UR46, UR10 ;  /* 0x0000000a002e7c82 */ /* 0x000fe20008000000 */
[----:B------:R-:W-:Y:S01]  /*0e10*/  MOV R185, UR10 ;  /* 0x0000000a00b97c02 */ /* 0x000fe20008000f00 */
[----:B------:R-:W-:Y:S02]  /*0e20*/  @UP1 USHF.R.U32.HI UR46, URZ, UR6, UR5 ;  /* 0x000000063f2e1299 */ /* 0x000fe40008011605 */
[----:B------:R-:W-:Y:S01]  /*0e30*/  IMAD R0, R0, UR9, R17 ;  /* 0x0000000900007c24 */ /* 0x000fe2000f8e0211 */
[----:B------:R-:W-:Y:S02]  /*0e40*/  @UP0 ULDC.64 UR6, c[0x0][0xa20] ;  /* 0x0002880000060ab9 */ /* 0x000fe40000000a00 */
[----:B------:R-:W-:Y:S02]  /*0e50*/  UIMAD.WIDE.U32 UR4, UR46, UR6, URZ ;  /* 0x000000062e0472a5 */ /* 0x000fe4000f8e003f */
[----:B------:R-:W-:Y:S01]  /*0e60*/  R2UR UR47, R0 ;  /* 0x00000000002f72ca */ /* 0x000fe200000e0000 */
[----:B------:R-:W-:Y:S01]  /*0e70*/  UMOV UR6, UR46 ;  /* 0x0000002e00067c82 */ /* 0x000fe20008000000 */
[----:B------:R-:W-:-:S04]  /*0e80*/  @UP0 USHF.R.U32.HI UR6, URZ, UR7, UR5 ;  /* 0x000000073f060299 */ /* 0x000fc80008011605 */
[----:B------:R-:W-:-:S04]  /*0e90*/  UIADD3 UR4, -UR6, URZ, URZ ;  /* 0x0000003f06047290 */ /* 0x000fc8000fffe13f */
[----:B------:R-:W-:Y:S01]  /*0ea0*/  UIMAD UR44, UR44, UR4, UR46 ;  /* 0x000000042c2c72a4 */ /* 0x000fe2000f8e022e */
[----:B------:R-:W-:Y:S11]  /*0eb0*/  @!P0 BRA `(.L_x_8) ;  /* 0x0000000000688947 */ /* 0x000ff60003800000 */
[----:B------:R-:W-:-:S06]  /*0ec0*/  UISETP.NE.AND UP0, UPT, UR61, 0x2, UPT ;  /* 0x000000023d00788c */ /* 0x000fcc000bf05270 */
[----:B------:R-:W-:-:S13]  /*0ed0*/  PLOP3.LUT P1, PT, PT, PT, UP0, 0x80, 0x0 ;  /* 0x000000000000781c */ /* 0x000fda0003f2f008 */
[----:B------:R-:W-:Y:S05]  /*0ee0*/  @!P1 BRA `(.L_x_9) ;  /* 0x0000000000449947 */ /* 0x000fea0003800000 */
[----:B------:R-:W-:-:S06]  /*0ef0*/  UISETP.NE.AND UP0, UPT, UR61, 0x3, UPT ;  /* 0x000000033d00788c */ /* 0x000fcc000bf05270 */
[----:B------:R-:W-:-:S13]  /*0f00*/  PLOP3.LUT P1, PT, PT, PT, UP0, 0x80, 0x0 ;  /* 0x000000000000781c */ /* 0x000fda0003f2f008 */
[----:B------:R-:W-:Y:S05]  /*0f10*/  @!P1 BRA `(.L_x_10) ;  /* 0x0000000000249947 */ /* 0x000fea0003800000 */
[----:B------:R-:W-:-:S06]  /*0f20*/  UISETP.NE.AND UP0, UPT, UR61, 0x4, UPT ;  /* 0x000000043d00788c */ /* 0x000fcc000bf05270 */
[----:B------:R-:W-:-:S13]  /*0f30*/  PLOP3.LUT P1, PT, PT, PT, UP0, 0x80, 0x0 ;  /* 0x000000000000781c */ /* 0x000fda0003f2f008 */
[----:B------:R-:W-:Y:S05]  /*0f40*/  @P1 BRA `(.L_x_11) ;  /* 0x0000000000541947 */ /* 0x000fea0003800000 */
[----:B------:R-:W-:Y:S02]  /*0f50*/  UIADD3 UR4, UR45, -0x1, URZ ;  /* 0xffffffff2d047890 */ /* 0x000fe4000fffe03f */
[----:B------:R-:W-:Y:S02]  /*0f60*/  ULOP3.LUT UR45, UR45, 0x1, URZ, 0xc, !UPT ;  /* 0x000000012d2d7892 */ /* 0x000fe4000f8e0c3f */
[----:B------:R-:W-:-:S04]  /*0f70*/  ULOP3.LUT UR4, UR4, 0x2, URZ, 0xc0, !UPT ;  /* 0x0000000204047892 */ /* 0x000fc8000f8ec03f */
[----:B------:R-:W-:-:S04]  /*0f80*/  USHF.R.U32.HI UR4, URZ, 0x1, UR4 ;  /* 0x000000013f047899 */ /* 0x000fc80008011604 */
[----:B------:R-:W-:Y:S01]  /*0f90*/  ULOP3.LUT UR60, UR60, UR4, URZ, 0x3c, !UPT ;  /* 0x000000043c3c7292 */ /* 0x000fe2000f8e3c3f */
[----:B------:R-:W-:Y:S11]  /*0fa0*/  BRA `(.L_x_11) ;  /* 0x00000000003c7947 */ /* 0x000ff60003800000 */
.L_x_10:
[----:B------:R-:W-:Y:S02]  /*0fb0*/  ULOP3.LUT UP0, URZ, UR45, 0x2, URZ, 0xc0, !UPT ;  /* 0x000000022d3f7892 */ /* 0x000fe4000f80c03f */
[----:B------:R-:W-:Y:S02]  /*0fc0*/  ULOP3.LUT UR45, UR45, 0x1, URZ, 0xc0, !UPT ;  /* 0x000000012d2d7892 */ /* 0x000fe4000f8ec03f */
[----:B------:R-:W-:-:S04]  /*0fd0*/  USEL UR4, URZ, 0x1, UP0 ;  /* 0x000000013f047887 */ /* 0x000fc80008000000 */
[----:B------:R-:W-:Y:S01]  /*0fe0*/  ULOP3.LUT UR60, UR60, UR4, URZ, 0x3c, !UPT ;  /* 0x000000043c3c7292 */ /* 0x000fe2000f8e3c3f */
[----:B------:R-:W-:Y:S11]  /*0ff0*/  BRA `(.L_x_11) ;  /* 0x0000000000287947 */ /* 0x000ff60003800000 */
.L_x_9:
[----:B------:R-:W-:Y:S02]  /*1000*/  UIADD3 UR4, UR45, 0x1, URZ ;  /* 0x000000012d047890 */ /* 0x000fe4000fffe03f */
[----:B------:R-:W-:Y:S02]  /*1010*/  ULOP3.LUT UR45, UR45, 0x1, URZ, 0xc, !UPT ;  /* 0x000000012d2d7892 */ /* 0x000fe4000f8e0c3f */
[----:B------:R-:W-:-:S04]  /*1020*/  UISETP.GT.U32.AND UP0, UPT, UR4, 0x1, UPT ;  /* 0x000000010400788c */ /* 0x000fc8000bf04070 */
[----:B------:R-:W-:-:S04]  /*1030*/  USEL UR4, URZ, 0x1, !UP0 ;  /* 0x000000013f047887 */ /* 0x000fc8000c000000 */
[----:B------:R-:W-:Y:S01]  /*1040*/  ULOP3.LUT UR60, UR60, UR4, URZ, 0x3c, !UPT ;  /* 0x000000043c3c7292 */ /* 0x000fe2000f8e3c3f */
[----:B------:R-:W-:Y:S11]  /*1050*/  BRA `(.L_x_11) ;  /* 0x0000000000107947 */ /* 0x000ff60003800000 */
.L_x_8:
[----:B------:R-:W-:Y:S02]  /*1060*/  UISETP.GT.U32.AND UP0, UPT, UR45, 0x1, UPT ;  /* 0x000000012d00788c */ /* 0x000fe4000bf04070 */
[----:B------:R-:W-:Y:S02]  /*1070*/  ULOP3.LUT UR45, UR45, 0x1, URZ, 0xc0, !UPT ;  /* 0x000000012d2d7892 */ /* 0x000fe4000f8ec03f */
[----:B------:R-:W-:-:S04]  /*1080*/  USEL UR4, URZ, 0x1, !UP0 ;  /* 0x000000013f047887 */ /* 0x000fc8000c000000 */
[----:B------:R-:W-:-:S12]  /*1090*/  ULOP3.LUT UR60, UR60, UR4, URZ, 0x3c, !UPT ;  /* 0x000000043c3c7292 */ /* 0x000fd8000f8e3c3f */
.L_x_11:
[----:B------:R-:W-:Y:S05]  /*10a0*/  @!P0 BRA `(.L_x_12) ;  /* 0x00000000003c8947 */ /* 0x000fea0003800000 */
        /* <DEDUP_REMOVED lines=9> */
[----:B------:R-:W-:Y:S01]  /*1140*/  ULEA UR47, UR47, 0x3, 0x1 ;  /* 0x000000032f2f7891 */ /* 0x000fe2000f8e083f */
[----:B------:R-:W-:Y:S11]  /*1150*/  BRA `(.L_x_15) ;  /* 0x0000000000147947 */ /* 0x000ff60003800000 */
.L_x_14:
[----:B------:R-:W-:Y:S01]  /*1160*/  ULEA UR47, UR47, 0x2, 0x1 ;  /* 0x000000022f2f7891 */ /* 0x000fe2000f8e083f */
[----:B------:R-:W-:Y:S11]  /*1170*/  BRA `(.L_x_15) ;  /* 0x00000000000c7947 */ /* 0x000ff60003800000 */
.L_x_13:
[----:B------:R-:W-:Y:S01]  /*1180*/  ULEA UR47, UR47, 0x1, 0x1 ;  /* 0x000000012f2f7891 */ /* 0x000fe2000f8e083f */
[----:B------:R-:W-:Y:S11]  /*1190*/  BRA `(.L_x_15) ;  /* 0x0000000000047947 */ /* 0x000ff60003800000 */
.L_x_12:
[----:B------:R-:W-:-:S12]  /*11a0*/  USHF.L.U32 UR47, UR47, 0x1, URZ ;  /* 0x000000012f2f7899 */ /* 0x000fd8000800063f */
.L_x_15:
[----:B------:R-:W-:-:S13]  /*11b0*/  R2UR UR4, R16 ;  /* 0x00000000100472ca */ /* 0x000fda00000e0000 */
[----:B------:R-:W-:-:S04]  /*11c0*/  ULOP3.LUT UR4, UR4, 0x1, URZ, 0xfc, !UPT ;  /* 0x0000000104047892 */ /* 0x000fc8000f8efc3f */
[----:B------:R-:W-:-:S06]  /*11d0*/  UISETP.NE.AND UP0, UPT, UR4, 0x3, UPT ;  /* 0x000000030400788c */ /* 0x000fcc000bf05270 */
[----:B------:R-:W-:-:S13]  /*11e0*/  PLOP3.LUT P0, PT, PT, PT, UP0, 0x80, 0x0 ;  /* 0x000000000000781c */ /* 0x000fda0003f0f008 */
[----:B------:R-:W-:Y:S05]  /*11f0*/  @!P0 BRA `(.L_x_16) ;  /* 0x0000000000048947 */ /* 0x000fea0003800000 */
[----:B------:R-:W-:Y:S01]  /*1200*/  BPT.TRAP 0x1 ;  /* 0x000000040000795c */ /* 0x000fe20000300000 */
.L_x_16:
[----:B------:R-:W1:Y:S01]  /*1210*/  S2UR UR4, SR_CgaCtaId ;  /* 0x00000000000479c3 */ /* 0x000e620000008800 */
[----:B------:R-:W-:Y:S01]  /*1220*/  UMOV UR37, 0x400 ;  /* 0x0000040000257882 */ /* 0x000fe20000000000 */
[----:B------:R-:W-:Y:S02]  /*1230*/  MOV R0, UR60 ;  /* 0x0000003c00007c02 */ /* 0x000fe40008000f00 */
[----:B------:R-:W-:Y:S02]  /*1240*/  R2UR UR5, R186 ;  /* 0x00000000ba0572ca */ /* 0x000fe400000e0000 */
[----:B------:R-:W-:-:S11]  /*1250*/  SHF.L.U32 R0, R0, 0x1f, RZ ;  /* 0x0000001f00007819 */ /* 0x000fd600000006ff */
[----:B------:R-:W-:-:S06]  /*1260*/  UISETP.NE.AND UP0, UPT, UR5, 0x3, UPT ;  /* 0x000000030500788c */ /* 0x000fcc000bf05270 */
[----:B------:R-:W-:Y:S01]  /*1270*/  PLOP3.LUT P0, PT, PT, PT, UP0, 0x80, 0x0 ;  /* 0x000000000000781c */ /* 0x000fe20003f0f008 */
[----:B-1----:R-:W-:-:S04]  /*1280*/  ULEA UR37, UR4, UR37, 0x18 ;  /* 0x0000002504257291 */ /* 0x002fc8000f8ec03f */
[----:B------:R-:W-:-:S09]  /*1290*/  ULEA UR4, UR45, UR37, 0x3 ;  /* 0x000000252d047291 */ /* 0x000fd2000f8e183f */
[----:B------:R-:W1:Y:S02]  /*12a0*/  SYNCS.PHASECHK.TRANS64.TRYWAIT P1, [UR4+0x4c450], R0 ;  /* 0x04c45000ff0075a7 */ /* 0x000e640008020144 */
[----:B-1----:R-:W-:Y:S05]  /*12b0*/  @!P1 BRA `(.L_x_17) ;  /* 0x000000dc00e89947 */ /* 0x002fea0003800000 */
.L_x_129:
[----:B------:R-:W-:Y:S05]  /*12c0*/  @!P0 BRA `(.L_x_18) ;  /* 0x0000000000048947 */ /* 0x000fea0003800000 */
[----:B------:R-:W-:Y:S01]  /*12d0*/  BPT.TRAP 0x1 ;  /* 0x000000040000795c */ /* 0x000fe20000300000 */
.L_x_18:
[----:B------:R-:W-:Y:S01]  /*12e0*/  ULEA UR7, UR36, UR37, 0x3 ;  /* 0x0000002524077291 */ /* 0x000fe2000f8e183f */
[----:B-1----:R-:W-:Y:S01]  /*12f0*/  SHF.L.U32 R3, R22, 0x1f, RZ ;  /* 0x0000001f16037819 */ /* 0x002fe200000006ff */
[----:B------:R-:W-:Y:S01]  /*1300*/  UIADD3 UR4, UR37, 0x4c490, URZ ;  /* 0x0004c49025047890 */ /* 0x000fe2000fffe03f */
[----:B------:R-:W-:Y:S01]  /*1310*/  SHF.L.U32 R4, R23, 0x1f, RZ ;  /* 0x0000001f17047819 */ /* 0x000fe200000006ff */
[----:B------:R-:W-:Y:S02]  /*1320*/  ULEA UR52, UR61, 0xfffffff8, 0x3 ;  /* 0xfffffff83d347891 */ /* 0x000fe4000f8e183f */
[----:B------:R-:W-:Y:S02]  /*1330*/  ULEA UR5, UR61, UR4, 0x3 ;  /* 0x000000043d057291 */ /* 0x000fe4000f8e183f */
[----:B------:R-:W-:Y:S01]  /*1340*/  ULOP3.LUT UR52, UR52, 0x8, URZ, 0xc, !UPT ;  /* 0x0000000834347892 */ /* 0x000fe2000f8e0c3f */
[----:B------:R-:W1:Y:S03]  /*1350*/  SYNCS.PHASECHK.TRANS64.TRYWAIT P1, [UR7+0x4c400], R3 ;  /* 0x04c40003ff0075a7 */ /* 0x000e660008020147 */
[----:B------:R-:W-:Y:S01]  /*1360*/  MOV R0, UR5 ;  /* 0x0000000500007c02 */ /* 0x000fe20008000f00 */
[----:B-1----:R-:W-:Y:S07]  /*1370*/  @!P1 BRA `(.L_x_19) ;  /* 0x000000dc00d09947 */ /* 0x002fee0003800000 */
.L_x_130:
[----:B------:R-:W-:-:S09]  /*1380*/  ULEA UR5, UR61, UR4, 0x3 ;  /* 0x000000043d057291 */ /* 0x000fd2000f8e183f */
[----:B------:R-:W2:Y:S02]  /*1390*/  SYNCS.PHASECHK.TRANS64.TRYWAIT P1, [UR5+-0x8], R4 ;  /* 0xfffff804ff0075a7 */ /* 0x000ea40008020145 */
[----:B--2---:R-:W-:Y:S05]  /*13a0*/  @!P1 BRA `(.L_x_20) ;  /* 0x000000dc00dc9947 */ /* 0x004fea0003800000 */
.L_x_131:
[----:B------:R-:W-:Y:S01]  /*13b0*/  UIADD3 UR6, UR37, 0xc000, URZ ;  /* 0x0000c00025067890 */ /* 0x000fe2000fffe03f */
[----:B------:R-:W-:Y:S01]  /*13c0*/  WARPGROUP.ARRIVE ;  /* 0x00000000000079c5 */ /* 0x000fe20000000000 */
[----:B------:R-:W-:Y:S01]  /*13d0*/  USHF.R.U32.HI UR5, URZ, 0x4, UR37 ;  /* 0x000000043f057899 */ /* 0x000fe20008011625 */
[----:B------:R-:W2:Y:S01]  /*13e0*/  LDC R11, c[0x0][0x28c] ;  /* 0x0000a300ff0b7b82 */ /* 0x000ea20000000800 */
[----:B------:R-:W-:Y:S01]  /*13f0*/  USHF.R.U32.HI UR6, URZ, 0x4, UR6 ;  /* 0x000000043f067899 */ /* 0x000fe20008011606 */
[C---:B------:R-:W-:Y:S01]  /*1400*/  IADD3 R10, R184.reuse, 0x8, RZ ;  /* 0x00000008b80a7810 */ /* 0x040fe20007ffe0ff */
[----:B------:R-:W-:Y:S01]  /*1410*/  ULOP3.LUT UR5, UR5, 0x3fff, URZ, 0xc0, !UPT ;  /* 0x00003fff05057892 */ /* 0x000fe2000f8ec03f */
[C---:B-1----:R-:W-:Y:S01]  /*1420*/  IADD3 R4, R184.reuse, 0x1, RZ ;  /* 0x00000001b8047810 */ /* 0x042fe20007ffe0ff */
[----:B------:R-:W-:Y:S01]  /*1430*/  ULOP3.LUT UR38, UR6, 0x3fff, URZ, 0xc0, !UPT ;  /* 0x00003fff06267892 */ /* 0x000fe2000f8ec03f */
[----:B------:R-:W-:Y:S01]  /*1440*/  IADD3 R12, R184, 0x9, RZ ;  /* 0x00000009b80c7810 */ /* 0x000fe20007ffe0ff */
[----:B------:R-:W-:Y:S01]  /*1450*/  ULOP3.LUT UR5, UR5, 0x10000, URZ, 0xfc, !UPT ;  /* 0x0001000005057892 */ /* 0x000fe2000f8efc3f */
[----:B------:R-:W-:Y:S01]  /*1460*/  P2R R20, PR, RZ, 0x1 ;  /* 0x00000001ff147803 */ /* 0x000fe20000000000 */
[----:B------:R-:W-:-:S02]  /*1470*/  ULOP3.LUT UR39, UR38, 0x10000, URZ, 0xfc, !UPT ;  /* 0x0001000026277892 */ /* 0x000fc4000f8efc3f */
[----:B------:R-:W-:Y:S02]  /*1480*/  UIMAD UR5, UR45, 0x600, UR5 ;  /* 0x000006002d0578a4 */ /* 0x000fe4000f8e0205 */
[----:B------:R-:W-:Y:S01]  /*1490*/  UIMAD UR6, UR36, 0xc00, UR39 ;  /* 0x00000c00240678a4 */ /* 0x000fe2000f8e0227 */
[----:B------:R-:W-:Y:S01]  /*14a0*/  UMOV UR9, 0x40000040 ;  /* 0x4000004000097882 */ /* 0x000fe20000000000 */
[----:B------:R-:W-:Y:S01]  /*14b0*/  UMOV UR11, 0x40000040 ;  /* 0x40000040000b7882 */ /* 0x000fe20000000000 */
[----:B------:R-:W-:Y:S02]  /*14c0*/  MOV R9, UR9 ;  /* 0x0000000900097c02 */ /* 0x000fe40008000f00 */
[----:B------:R-:W-:Y:S01]  /*14d0*/  UMOV UR8, UR5 ;  /* 0x0000000500087c82 */ /* 0x000fe20008000000 */
[----:B------:R-:W-:Y:S01]  /*14e0*/  UMOV UR13, 0x40000040 ;  /* 0x40000040000d7882 */ /* 0x000fe20000000000 */
[----:B------:R-:W-:Y:S01]  /*14f0*/  UMOV UR10, UR6 ;  /* 0x00000006000a7c82 */ /* 0x000fe20008000000 */
[----:B------:R-:W-:Y:S01]  /*1500*/  MOV R8, UR8 ;  /* 0x0000000800087c02 */ /* 0x000fe20008000f00 */
[----:B------:R-:W-:Y:S01]  /*1510*/  HGMMA.64x128x16.F32 R24, gdesc[UR8], RZ, !UPT, gsb0 ;  /* 0x01e00000081879f0 */ /* 0x000fe2000c0008ff */
[----:B------:R-:W-:Y:S01]  /*1520*/  UIADD3 UR8, UR5, 0x2, URZ ;  /* 0x0000000205087890 */ /* 0x000fe2000fffe03f */
[----:B------:R-:W-:Y:S01]  /*1530*/  IMAD.U32 R7, RZ, RZ, UR13 ;  /* 0x0000000dff077e24 */ /* 0x000fe2000f8e00ff */
[----:B------:R-:W-:Y:S01]  /*1540*/  UIADD3 UR9, UR6, 0x2, URZ ;  /* 0x0000000206097890 */ /* 0x000fe2000fffe03f */
[-C--:B--2---:R-:W-:Y:S01]  /*1550*/  ISETP.GE.AND P1, PT, R10, R11.reuse, PT ;  /* 0x0000000b0a00720c */ /* 0x084fe20003f26270 */
[----:B------:R-:W-:Y:S01]  /*1560*/  UMOV UR15, 0x40000040 ;  /* 0x40000040000f7882 */ /* 0x000fe20000000000 */
[----:B------:R-:W-:Y:S01]  /*1570*/  UIADD3 UR10, UR6, 0x4, URZ ;  /* 0x00000004060a7890 */ /* 0x000fe2000fffe03f */
[----:B------:R-:W-:Y:S01]  /*1580*/  IADD3 R10, R184, 0x11, RZ ;  /* 0x00000011b80a7810 */ /* 0x000fe20007ffe0ff */
[----:B------:R-:W-:Y:S01]  /*1590*/  UMOV UR12, UR8 ;  /* 0x00000008000c7c82 */ /* 0x000fe20008000000 */
[----:B------:R-:W-:Y:S01]  /*15a0*/  UIADD3 UR8, UR5, 0x4, URZ ;  /* 0x0000000405087890 */ /* 0x000fe2000fffe03f */
[----:B------:R-:W-:Y:S01]  /*15b0*/  MOV R6, UR12 ;  /* 0x0000000c00067c02 */ /* 0x000fe20008000f00 */
[----:B------:R-:W-:Y:S01]  /*15c0*/  UMOV UR14, UR9 ;  /* 0x00000009000e7c82 */ /* 0x000fe20008000000 */
[----:B------:R-:W-:Y:S01]  /*15d0*/  UMOV UR9, 0x40000040 ;  /* 0x4000004000097882 */ /* 0x000fe20000000000 */
[----:B------:R-:W-:Y:S01]  /*15e0*/  UMOV UR11, 0x40000040 ;  /* 0x40000040000b7882 */ /* 0x000fe20000000000 */
[----:B------:R-:W-:Y:S01]  /*15f0*/  UIADD3 UR16, UR5, 0x200, URZ ;  /* 0x0000020005107890 */ /* 0x000fe2000fffe03f */
[-C--:B------:R-:W-:Y:S01]  /*1600*/  ISETP.GE.AND P5, PT, R4, R11.reuse, PT ;  /* 0x0000000b0400720c */ /* 0x080fe20003fa6270 */
[----:B------:R-:W-:Y:S01]  /*1610*/  UIADD3 UR18, UR6, 0x400, URZ ;  /* 0x0000040006127890 */ /* 0x000fe2000fffe03f */
[CC--:B------:R-:W-:Y:S01]  /*1620*/  ISETP.GE.AND P6, PT, R184.reuse, R11.reuse, PT ;  /* 0x0000000bb800720c */ /* 0x0c0fe20003fc6270 */
[----:B------:R-:W-:Y:S01]  /*1630*/  UMOV UR17, 0x40000040 ;  /* 0x4000004000117882 */ /* 0x000fe20000000000 */
[----:B------:R-:W-:Y:S01]  /*1640*/  UMOV UR19, 0x40000040 ;  /* 0x4000004000137882 */ /* 0x000fe20000000000 */
[----:B------:R-:W-:Y:S01]  /*1650*/  UIADD3 UR20, UR5, 0x202, URZ ;  /* 0x0000020205147890 */ /* 0x000fe2000fffe03f */
[----:B------:R-:W-:Y:S01]  /*1660*/  IADD3 R4, R184, 0x10, RZ ;  /* 0x00000010b8047810 */ /* 0x000fe20007ffe0ff */
[----:B------:R-:W-:Y:S01]  /*1670*/  UIADD3 UR22, UR6, 0x402, URZ ;  /* 0x0000040206167890 */ /* 0x000fe2000fffe03f */
[-C--:B------:R-:W-:Y:S01]  /*1680*/  ISETP.GE.AND P4, PT, R10, R11.reuse, PT ;  /* 0x0000000b0a00720c */ /* 0x080fe20003f86270 */
        /* <DEDUP_REMOVED lines=11> */
[----:B------:R-:W-:Y:S01]  /*1740*/  ISETP.GE.AND P2, PT, R12, R11, PT ;  /* 0x0000000b0c00720c */ /* 0x000fe20003f46270 */
[----:B------:R-:W-:Y:S01]  /*1750*/  UMOV UR29, 0x40000040 ;  /* 0x40000040001d7882 */ /* 0x000fe20000000000 */
[----:B------:R-:W-:Y:S01]  /*1760*/  UMOV UR31, 0x40000040 ;  /* 0x40000040001f7882 */ /* 0x000fe20000000000 */
[----:B------:R-:W-:-:S02]  /*1770*/  UIADD3 UR32, UR5, 0x400, URZ ;  /* 0x0000040005207890 */ /* 0x000fc4000fffe03f */
[----:B------:R-:W-:Y:S01]  /*1780*/  UIADD3 UR34, UR6, 0x800, URZ ;  /* 0x0000080006227890 */ /* 0x000fe2000fffe03f */
[----:B------:R-:W-:Y:S01]  /*1790*/  UMOV UR33, 0x40000040 ;  /* 0x4000004000217882 */ /* 0x000fe20000000000 */
[----:B------:R-:W-:Y:S01]  /*17a0*/  UMOV UR35, 0x40000040 ;  /* 0x4000004000237882 */ /* 0x000fe20000000000 */
[----:B------:R-:W-:Y:S02]  /*17b0*/  UIADD3 UR40, UR5, 0x402, URZ ;  /* 0x0000040205287890 */ /* 0x000fe4000fffe03f */
[----:B------:R-:W-:Y:S01]  /*17c0*/  UIADD3 UR42, UR6, 0x802, URZ ;  /* 0x00000802062a7890 */ /* 0x000fe2000fffe03f */
[----:B------:R-:W-:Y:S01]  /*17d0*/  UMOV UR41, 0x40000040 ;  /* 0x4000004000297882 */ /* 0x000fe20000000000 */
[----:B------:R-:W-:Y:S01]  /*17e0*/  UMOV UR43, 0x40000040 ;  /* 0x40000040002b7882 */ /* 0x000fe20000000000 */
[----:B------:R-:W-:Y:S02]  /*17f0*/  UIADD3 UR48, UR5, 0x404, URZ ;  /* 0x0000040405307890 */ /* 0x000fe4000fffe03f */
[----:B------:R-:W-:Y:S01]  /*1800*/  UIADD3 UR50, UR6, 0x804, URZ ;  /* 0x0000080406327890 */ /* 0x000fe2000fffe03f */
[----:B------:R-:W-:Y:S01]  /*1810*/  UMOV UR49, 0x40000040 ;  /* 0x4000004000317882 */ /* 0x000fe20000000000 */
[----:B------:R-:W-:Y:S01]  /*1820*/  UMOV UR51, 0x40000040 ;  /* 0x4000004000337882 */ /* 0x000fe20000000000 */
[----:B------:R-:W-:-:S02]  /*1830*/  UIADD3 UR56, UR5, 0x406, URZ ;  /* 0x0000040605387890 */ /* 0x000fc4000fffe03f */
[----:B------:R-:W-:Y:S01]  /*1840*/  UIADD3 UR58, UR6, 0x806, URZ ;  /* 0x00000806063a7890 */ /* 0x000fe2000fffe03f */
[----:B------:R-:W-:Y:S01]  /*1850*/  UMOV UR57, 0x40000040 ;  /* 0x4000004000397882 */ /* 0x000fe20000000000 */
[----:B------:R-:W-:Y:S01]  /*1860*/  UMOV UR59, 0x40000040 ;  /* 0x40000040003b7882 */ /* 0x000fe20000000000 */
[----:B------:R-:W-:Y:S02]  /*1870*/  WARPGROUP.DEPBAR.LE gsb0, 0x0 ;  /* 0x00008000000079c5 */ /* 0x000fe40000010000 */
[----:B------:R-:W-:-:S06]  /*1880*/  WARPGROUP.ARRIVE ;  /* 0x00000000000079c5 */ /* 0x000fcc0000000000 */
[----:B------:R-:W-:Y:S01]  /*1890*/  HGMMA.64x128x16.F32 R24, gdesc[UR12], R24, gsb0 ;  /* 0x01e000000c1879f0 */ /* 0x000fe20008000818 */
[----:B------:R-:W-:Y:S02]  /*18a0*/  UIADD3 UR12, UR5, 0x6, URZ ;  /* 0x00000006050c7890 */ /* 0x000fe4000fffe03f */
[----:B------:R-:W-:Y:S01]  /*18b0*/  UIADD3 UR14, UR6, 0x6, URZ ;  /* 0x00000006060e7890 */ /* 0x000fe2000fffe03f */
[----:B------:R-:W-:Y:S01]  /*18c0*/  UMOV UR13, 0x40000040 ;  /* 0x40000040000d7882 */ /* 0x000fe20000000000 */
[----:B------:R-:W-:Y:S01]  /*18d0*/  UMOV UR15, 0x40000040 ;  /* 0x40000040000f7882 */ /* 0x000fe20000000000 */
[----:B------:R-:W-:Y:S01]  /*18e0*/  ULDC UR5, c[0x0][0x604] ;  /* 0x0001810000057ab9 */ /* 0x000fe20000000800 */
[----:B------:R-:W-:Y:S02]  /*18f0*/  WARPGROUP.DEPBAR.LE gsb0, 0x0 ;  /* 0x00008000000079c5 */ /* 0x000fe40000010000 */
[----:B------:R-:W-:-:S06]  /*1900*/  WARPGROUP.ARRIVE ;  /* 0x00000000000079c5 */ /* 0x000fcc0000000000 */
[----:B------:R-:W-:Y:S03]  /*1910*/  HGMMA.64x128x16.F32 R24, gdesc[UR8], R24, gsb0 ;  /* 0x01e00000081879f0 */ /* 0x000fe60008000818 */
[----:B------:R-:W-:Y:S02]  /*1920*/  WARPGROUP.DEPBAR.LE gsb0, 0x0 ;  /* 0x00008000000079c5 */ /* 0x000fe40000010000 */
[----:B------:R-:W-:-:S07]  /*1930*/  WARPGROUP.ARRIVE ;  /* 0x00000000000079c5 */ /* 0x000fce0000000000 */
        /* <DEDUP_REMOVED lines=26> */
[----:B------:R-:W-:Y:S02]  /*1ae0*/  FSEL R24, R24, -INF , !P6 ;  /* 0xff80000018187808 */ /* 0x000fe40007000000 */
[----:B------:R-:W-:Y:S02]  /*1af0*/  FSEL R25, R25, -INF , !P5 ;  /* 0xff80000019197808 */ /* 0x000fe40006800000 */
[----:B------:R-:W-:Y:S02]  /*1b00*/  FSEL R28, R28, -INF , !P1 ;  /* 0xff8000001c1c7808 */ /* 0x000fe40004800000 */
[----:B------:R-:W-:-:S02]  /*1b10*/  FSEL R30, R30, -INF , !P1 ;  /* 0xff8000001e1e7808 */ /* 0x000fc40004800000 */
[----:B------:R-:W-:Y:S02]  /*1b20*/  ISETP.GE.AND P1, PT, R10, R11, PT ;  /* 0x0000000b0a00720c */ /* 0x000fe40003f26270 */
[----:B------:R-:W-:Y:S02]  /*1b30*/  IADD3 R10, R184, 0x28, RZ ;  /* 0x00000028b80a7810 */ /* 0x000fe40007ffe0ff */
[----:B------:R-:W-:Y:S02]  /*1b40*/  FMNMX R3, R24, R25, !PT ;  /* 0x0000001918037209 */ /* 0x000fe40007800000 */
[----:B------:R-:W-:Y:S02]  /*1b50*/  FSEL R26, R26, -INF , !P6 ;  /* 0xff8000001a1a7808 */ /* 0x000fe40007000000 */
[----:B------:R-:W-:Y:S02]  /*1b60*/  ISETP.GE.AND P6, PT, R4, R11, PT ;  /* 0x0000000b0400720c */ /* 0x000fe40003fc6270 */
[----:B------:R-:W-:-:S02]  /*1b70*/  FSEL R32, R32, -INF , !P3 ;  /* 0xff80000020207808 */ /* 0x000fc40005800000 */
[----:B------:R-:W-:Y:S02]  /*1b80*/  FSEL R34, R34, -INF , !P3 ;  /* 0xff80000022227808 */ /* 0x000fe40005800000 */
[----:B------:R-:W-:Y:S02]  /*1b90*/  IADD3 R4, R184, 0x19, RZ ;  /* 0x00000019b8047810 */ /* 0x000fe40007ffe0ff */
[----:B------:R-:W-:Y:S02]  /*1ba0*/  ISETP.GE.AND P3, PT, R10, R11, PT ;  /* 0x0000000b0a00720c */ /* 0x000fe40003f66270 */
[----:B------:R-:W-:Y:S02]  /*1bb0*/  FSEL R29, R29, -INF , !P2 ;  /* 0xff8000001d1d7808 */ /* 0x000fe40005000000 */
[----:B------:R-:W-:Y:S02]  /*1bc0*/  FMNMX R10, R28, R3, !PT ;  /* 0x000000031c0a7209 */ /* 0x000fe40007800000 */
[----:B------:R-:W-:-:S02]  /*1bd0*/  FSEL R27, R27, -INF , !P5 ;  /* 0xff8000001b1b7808 */ /* 0x000fc40006800000 */
[----:B------:R-:W-:Y:S01]  /*1be0*/  ISETP.GE.AND P5, PT, R4, R11, PT ;  /* 0x0000000b0400720c */ /* 0x000fe20003fa6270 */
[----:B------:R-:W-:Y:S01]  /*1bf0*/  VIADD R4, R184, 0x21 ;  /* 0x00000021b8047836 */ /* 0x000fe20000000000 */
[----:B------:R-:W-:Y:S02]  /*1c00*/  FMNMX R3, R29, R10, !PT ;  /* 0x0000000a1d037209 */ /* 0x000fe40007800000 */
[----:B------:R-:W-:Y:S02]  /*1c10*/  FSEL R31, R31, -INF , !P2 ;  /* 0xff8000001f1f7808 */ /* 0x000fe40005000000 */
[----:B------:R-:W-:Y:S02]  /*1c20*/  FSEL R33, R33, -INF , !P4 ;  /* 0xff80000021217808 */ /* 0x000fe40006000000 */
[----:B------:R-:W-:Y:S02]  /*1c30*/  FMNMX R10, R32, R3, !PT ;  /* 0x00000003200a7209 */ /* 0x000fe40007800000 */
[----:B------:R-:W-:-:S02]  /*1c40*/  ISETP.GE.AND P2, PT, R4, R11, PT ;  /* 0x0000000b0400720c */ /* 0x000fc40003f46270 */
[----:B------:R-:W-:Y:S02]  /*1c50*/  IADD3 R4, R184, 0x29, RZ ;  /* 0x00000029b8047810 */ /* 0x000fe40007ffe0ff */
[----:B------:R-:W-:Y:S02]  /*1c60*/  FSEL R36, R36, -INF , !P6 ;  /* 0xff80000024247808 */ /* 0x000fe40007000000 */
[----:B------:R-:W-:Y:S02]  /*1c70*/  FMNMX R3, R33, R10, !PT ;  /* 0x0000000a21037209 */ /* 0x000fe40007800000 */
[----:B------:R-:W-:Y:S02]  /*1c80*/  FSEL R35, R35, -INF , !P4 ;  /* 0xff80000023237808 */ /* 0x000fe40006000000 */
[----:B------:R-:W-:Y:S02]  /*1c90*/  ISETP.GE.AND P4, PT, R4, R11, PT ;  /* 0x0000000b0400720c */ /* 0x000fe40003f86270 */
[----:B------:R-:W-:-:S02]  /*1ca0*/  IADD3 R4, R184, 0x30, RZ ;  /* 0x00000030b8047810 */ /* 0x000fc40007ffe0ff */
[----:B------:R-:W-:Y:S02]  /*1cb0*/  FSEL R37, R37, -INF , !P5 ;  /* 0xff80000025257808 */ /* 0x000fe40006800000 */
[----:B------:R-:W-:Y:S02]  /*1cc0*/  FMNMX R10, R36, R3, !PT ;  /* 0x00000003240a7209 */ /* 0x000fe40007800000 */
[----:B------:R-:W-:Y:S02]  /*1cd0*/  FSEL R38, R38, -INF , !P6 ;  /* 0xff80000026267808 */ /* 0x000fe40007000000 */
[----:B------:R-:W-:Y:S02]  /*1ce0*/  ISETP.GE.AND P6, PT, R4, R11, PT ;  /* 0x0000000b0400720c */ /* 0x000fe40003fc6270 */
[----:B------:R-:W-:Y:S02]  /*1cf0*/  IADD3 R4, R184, 0x31, RZ ;  /* 0x00000031b8047810 */ /* 0x000fe40007ffe0ff */
[----:B------:R-:W-:-:S02]  /*1d00*/  FSEL R40, R40, -INF , !P1 ;  /* 0xff80000028287808 */ /* 0x000fc40004800000 */
[----:B------:R-:W-:Y:S02]  /*1d10*/  FMNMX R3, R37, R10, !PT ;  /* 0x0000000a25037209 */ /* 0x000fe40007800000 */
[----:B------:R-:W-:Y:S02]  /*1d20*/  FSEL R39, R39, -INF , !P5 ;  /* 0xff80000027277808 */ /* 0x000fe40006800000 */
[----:B------:R-:W-:Y:S02]  /*1d30*/  ISETP.GE.AND P5, PT, R4, R11, PT ;  /* 0x0000000b0400720c */ /* 0x000fe40003fa6270 */
[----:B------:R-:W-:Y:S02]  /*1d40*/  FSEL R41, R41, -INF , !P2 ;  /* 0xff80000029297808 */ /* 0x000fe40005000000 */
[----:B------:R-:W-:Y:S02]  /*1d50*/  FMNMX R10, R40, R3, !PT ;  /* 0x00000003280a7209 */ /* 0x000fe40007800000 */
[----:B------:R-:W-:-:S02]  /*1d60*/  IADD3 R4, R184, 0x38, RZ ;  /* 0x00000038b8047810 */ /* 0x000fc40007ffe0ff */
[----:B------:R-:W-:Y:S02]  /*1d70*/  FSEL R42, R42, -INF , !P1 ;  /* 0xff8000002a2a7808 */ /* 0x000fe40004800000 */
[----:B------:R-:W-:Y:S02]  /*1d80*/  FSEL R44, R44, -INF , !P3 ;  /* 0xff8000002c2c7808 */ /* 0x000fe40005800000 */
[----:B------:R-:W-:Y:S02]  /*1d90*/  FMNMX R3, R41, R10, !PT ;  /* 0x0000000a29037209 */ /* 0x000fe40007800000 */
[----:B------:R-:W-:Y:S02]  /*1da0*/  ISETP.GE.AND P1, PT, R4, R11, PT ;  /* 0x0000000b0400720c */ /* 0x000fe40003f26270 */
[----:B------:R-:W-:Y:S02]  /*1db0*/  IADD3 R4, R184, 0x39, RZ ;  /* 0x00000039b8047810 */ /* 0x000fe40007ffe0ff */
[----:B------:R-:W-:-:S02]  /*1dc0*/  FSEL R45, R45, -INF , !P4 ;  /* 0xff8000002d2d7808 */ /* 0x000fc40006000000 */
[----:B------:R-:W-:Y:S02]  /*1dd0*/  FMNMX R10, R44, R3, !PT ;  /* 0x000000032c0a7209 */ /* 0x000fe40007800000 */
[----:B------:R-:W-:Y:S02]  /*1de0*/  FSEL R43, R43, -INF , !P2 ;  /* 0xff8000002b2b7808 */ /* 0x000fe40005000000 */
[----:B------:R-:W-:Y:S02]  /*1df0*/  ISETP.GE.AND P2, PT, R4, R11, PT ;  /* 0x0000000b0400720c */ /* 0x000fe40003f46270 */
[----:B------:R-:W-:Y:S02]  /*1e00*/  IADD3 R4, R184, 0x40, RZ ;  /* 0x00000040b8047810 */ /* 0x000fe40007ffe0ff */
[----:B------:R-:W-:Y:S02]  /*1e10*/  FSEL R48, R48, -INF , !P6 ;  /* 0xff80000030307808 */ /* 0x000fe40007000000 */
[----:B------:R-:W-:-:S02]  /*1e20*/  FMNMX R3, R45, R10, !PT ;  /* 0x0000000a2d037209 */ /* 0x000fc40007800000 */
[----:B------:R-:W-:Y:S02]  /*1e30*/  FSEL R46, R46, -INF , !P3 ;  /* 0xff8000002e2e7808 */ /* 0x000fe40005800000 */
[----:B------:R-:W-:Y:S02]  /*1e40*/  ISETP.GE.AND P3, PT, R4, R11, PT ;  /* 0x0000000b0400720c */ /* 0x000fe40003f66270 */
[----:B------:R-:W-:Y:S02]  /*1e50*/  IADD3 R4, R184, 0x41, RZ ;  /* 0x00000041b8047810 */ /* 0x000fe40007ffe0ff */
[----:B------:R-:W-:Y:S02]  /*1e60*/  FSEL R49, R49, -INF , !P5 ;  /* 0xff80000031317808 */ /* 0x000fe40006800000 */
[----:B------:R-:W-:Y:S02]  /*1e70*/  FMNMX R10, R48, R3, !PT ;  /* 0x00000003300a7209 */ /* 0x000fe40007800000 */
[----:B------:R-:W-:-:S02]  /*1e80*/  FSEL R47, R47, -INF , !P4 ;  /* 0xff8000002f2f7808 */ /* 0x000fc40006000000 */
[----:B------:R-:W-:Y:S01]  /*1e90*/  ISETP.GE.AND P4, PT, R4, R11, PT ;  /* 0x0000000b0400720c */ /* 0x000fe20003f86270 */
[----:B------:R-:W-:Y:S01]  /*1ea0*/  VIADD R4, R184, 0x48 ;  /* 0x00000048b8047836 */ /* 0x000fe20000000000 */
[----:B------:R-:W-:Y:S02]  /*1eb0*/  FSEL R52, R52, -INF , !P1 ;  /* 0xff80000034347808 */ /* 0x000fe40004800000 */
[----:B------:R-:W-:Y:S02]  /*1ec0*/  FMNMX R3, R49, R10, !PT ;  /* 0x0000000a31037209 */ /* 0x000fe40007800000 */
[----:B------:R-:W-:Y:S02]  /*1ed0*/  FSEL R53, R53, -INF , !P2 ;  /* 0xff80000035357808 */ /* 0x000fe40005000000 */
[----:B------:R-:W-:Y:S02]  /*1ee0*/  FMNMX R10, R52, R3, !PT ;  /* 0x00000003340a7209 */ /* 0x000fe40007800000 */
[----:B------:R-:W-:-:S02]  /*1ef0*/  FSEL R50, R50, -INF , !P6 ;  /* 0xff80000032327808 */ /* 0x000fc40007000000 */
[-C--:B------:R-:W-:Y:S02]  /*1f00*/  ISETP.GE.AND P6, PT, R4, R11.reuse, PT ;  /* 0x0000000b0400720c */ /* 0x080fe40003fc6270 */
[----:B------:R-:W-:Y:S02]  /*1f10*/  IADD3 R4, R184, 0x49, RZ ;  /* 0x00000049b8047810 */ /* 0x000fe40007ffe0ff */
[----:B------:R-:W-:Y:S02]  /*1f20*/  FSEL R56, R56, -INF , !P3 ;  /* 0xff80000038387808 */ /* 0x000fe40005800000 */
[----:B------:R-:W-:Y:S02]  /*1f30*/  FMNMX R3, R53, R10, !PT ;  /* 0x0000000a35037209 */ /* 0x000fe40007800000 */
[----:B------:R-:W-:Y:S02]  /*1f40*/  FSEL R51, R51, -INF , !P5 ;  /* 0xff80000033337808 */ /* 0x000fe40006800000 */
[----:B------:R-:W-:-:S02]  /*1f50*/  ISETP.GE.AND P5, PT, R4, R11, PT ;  /* 0x0000000b0400720c */ /* 0x000fc40003fa6270 */
[----:B------:R-:W-:Y:S02]  /*1f60*/  IADD3 R4, R184, 0x50, RZ ;  /* 0x00000050b8047810 */ /* 0x000fe40007ffe0ff */
[----:B------:R-:W-:Y:S02]  /*1f70*/  FSEL R57, R57, -INF , !P4 ;  /* 0xff80000039397808 */ /* 0x000fe40006000000 */
[----:B------:R-:W-:Y:S02]  /*1f80*/  FMNMX R10, R56, R3, !PT ;  /* 0x00000003380a7209 */ /* 0x000fe40007800000 */
[----:B------:R-:W-:Y:S02]  /*1f90*/  FSEL R54, R54, -INF , !P1 ;  /* 0xff80000036367808 */ /* 0x000fe40004800000 */
[----:B------:R-:W-:Y:S02]  /*1fa0*/  ISETP.GE.AND P1, PT, R4, R11, PT ;  /* 0x0000000b0400720c */ /* 0x000fe40003f26270 */
[----:B------:R-:W-:-:S02]  /*1fb0*/  FSEL R60, R60, -INF , !P6 ;  /* 0xff8000003c3c7808 */ /* 0x000fc40007000000 */
[----:B------:R-:W-:Y:S02]  /*1fc0*/  FMNMX R3, R57, R10, !PT ;  /* 0x0000000a39037209 */ /* 0x000fe40007800000 */
[----:B------:R-:W-:Y:S02]  /*1fd0*/  IADD3 R4, R184, 0x51, RZ ;  /* 0x00000051b8047810 */ /* 0x000fe40007ffe0ff */
        /* <DEDUP_REMOVED lines=13> */
[----:B------:R-:W-:Y:S02]  /*20b0*/  IADD3 R10, R184, 0x61, RZ ;  /* 0x00000061b80a7810 */ /* 0x000fe40007ffe0ff */
[----:B------:R-:W-:Y:S02]  /*20c0*/  ISETP.GE.AND P4, PT, R4, R11, PT ;  /* 0x0000000b0400720c */ /* 0x000fe40003f86270 */
[----:B------:R-:W-:-:S02]  /*20d0*/  IADD3 R4, R184, 0x60, RZ ;  /* 0x00000060b8047810 */ /* 0x000fc40007ffe0ff */
[----:B------:R-:W-:Y:S02]  /*20e0*/  FSEL R68, R68, -INF , !P3 ;  /* 0xff80000044447808 */ /* 0x000fe40005800000 */
[----:B------:R-:W-:Y:S02]  /*20f0*/  FMNMX R3, R65, R12, !PT ;  /* 0x0000000c41037209 */ /* 0x000fe40007800000 */
[-C--:B------:R-:W-:Y:S02]  /*2100*/  ISETP.GE.AND P0, PT, R10, R11.reuse, PT ;  /* 0x0000000b0a00720c */ /* 0x080fe40003f06270 */
[----:B------:R-:W-:Y:S02]  /*2110*/  FSEL R62, R62, -INF , !P6 ;  /* 0xff8000003e3e7808 */ /* 0x000fe40007000000 */
[----:B------:R-:W-:Y:S02]  /*2120*/  IADD3 R10, R184, 0x68, RZ ;  /* 0x00000068b80a7810 */ /* 0x000fe40007ffe0ff */
[----:B------:R-:W-:-:S02]  /*2130*/  ISETP.GE.AND P6, PT, R4, R11, PT ;  /* 0x0000000b0400720c */ /* 0x000fc40003fc6270 */
[----:B------:R-:W-:Y:S02]  /*2140*/  FSEL R69, R69, -INF , !P4 ;  /* 0xff80000045457808 */ /* 0x000fe40006000000 */
[----:B------:R-:W-:Y:S02]  /*2150*/  FMNMX R12, R68, R3, !PT ;  /* 0x00000003440c7209 */ /* 0x000fe40007800000 */
[----:B------:R-:W-:Y:S02]  /*2160*/  FSEL R66, R66, -INF , !P1 ;  /* 0xff80000042427808 */ /* 0x000fe40004800000 */
[----:B------:R-:W-:Y:S01]  /*2170*/  ISETP.GE.AND P1, PT, R10, R11, PT ;  /* 0x0000000b0a00720c */ /* 0x000fe20003f26270 */
[----:B------:R-:W-:Y:S01]  /*2180*/  VIADD R10, R184, 0x69 ;  /* 0x00000069b80a7836 */ /* 0x000fe20000000000 */
[----:B------:R-:W-:Y:S02]  /*2190*/  FSEL R72, R72, -INF , !P6 ;  /* 0xff80000048487808 */ /* 0x000fe40007000000 */
[----:B------:R-:W-:-:S02]  /*21a0*/  FMNMX R3, R69, R12, !PT ;  /* 0x0000000c45037209 */ /* 0x000fc40007800000 */
        /* <DEDUP_REMOVED lines=14> */
[----:B------:R-:W-:Y:S02]  /*2290*/  FSEL R80, R80, -INF , !P3 ;  /* 0xff80000050507808 */ /* 0x000fe40005800000 */
[----:B------:R-:W-:Y:S02]  /*22a0*/  FMNMX R3, R77, R12, !PT ;  /* 0x0000000c4d037209 */ /* 0x000fe40007800000 */
[----:B------:R-:W-:Y:S02]  /*22b0*/  IADD3 R10, R184, 0x78, RZ ;  /* 0x00000078b80a7810 */ /* 0x000fe40007ffe0ff */
[----:B------:R-:W-:-:S02]  /*22c0*/  FSEL R63, R63, -INF , !P5 ;  /* 0xff8000003f3f7808 */ /* 0x000fc40006800000 */
[----:B------:R-:W-:Y:S02]  /*22d0*/  IADD3 R12, R184, 0x79, RZ ;  /* 0x00000079b80c7810 */ /* 0x000fe40007ffe0ff */
[----:B------:R-:W-:Y:S02]  /*22e0*/  FSEL R81, R81, -INF , !P4 ;  /* 0xff80000051517808 */ /* 0x000fe40006000000 */
[----:B------:R-:W-:Y:S02]  /*22f0*/  FMNMX R14, R80, R3, !PT ;  /* 0x00000003500e7209 */ /* 0x000fe40007800000 */
[----:B------:R-:W-:Y:S02]  /*2300*/  ISETP.GE.AND P5, PT, R10, R11, PT ;  /* 0x0000000b0a00720c */ /* 0x000fe40003fa6270 */
[----:B------:R-:W-:Y:S02]  /*2310*/  FMNMX R3, R81, R14, !PT ;  /* 0x0000000e51037209 */ /* 0x000fe40007800000 */
[----:B------:R-:W-:-:S02]  /*2320*/  FSEL R84, R84, -INF , !P5 ;  /* 0xff80000054547808 */ /* 0x000fc40006800000 */
[----:B------:R-:W-:Y:S02]  /*2330*/  ISETP.GE.AND P6, PT, R12, R11, PT ;  /* 0x0000000b0c00720c */ /* 0x000fe40003fc6270 */
[----:B------:R-:W-:Y:S02]  /*2340*/  FMNMX R10, R84, R3, !PT ;  /* 0x00000003540a7209 */ /* 0x000fe40007800000 */
[----:B------:R-:W-:Y:S02]  /*2350*/  FSEL R85, R85, -INF , !P6 ;  /* 0xff80000055557808 */ /* 0x000fe40007000000 */
[----:B------:R-:W-:Y:S02]  /*2360*/  P2R R13, PR, RZ, 0x2 ;  /* 0x00000002ff0d7803 */ /* 0x000fe40000000000 */
[----:B------:R-:W-:Y:S02]  /*2370*/  FMNMX R3, R85, R10, !PT ;  /* 0x0000000a55037209 */ /* 0x000fe40007800000 */
[----:B------:R-:W-:-:S02]  /*2380*/  P2R R15, PR, RZ, 0x1 ;  /* 0x00000001ff0f7803 */ /* 0x000fc40000000000 */
[----:B------:R-:W-:Y:S01]  /*2390*/  ISETP.GE.AND P0, PT, R4, R11, PT ;  /* 0x0000000b0400720c */ /* 0x000fe20003f06270 */
[----:B------:R-:W1:Y:S01]  /*23a0*/  SHFL.BFLY PT, R10, R3, 0x1, 0x1f ;  /* 0x0c201f00030a7f89 */ /* 0x000e6200000e0000 */
[----:B------:R-:W-:Y:S02]  /*23b0*/  FSEL R83, R83, -INF , !P4 ;  /* 0xff80000053537808 */ /* 0x000fe40006000000 */
[----:B------:R-:W-:Y:S02]  /*23c0*/  FSEL R74, R74, -INF , !P0 ;  /* 0xff8000004a4a7808 */ /* 0x000fe40004000000 */
[----:B------:R-:W-:Y:S02]  /*23d0*/  ISETP.NE.AND P0, PT, R15, RZ, PT ;  /* 0x000000ff0f00720c */ /* 0x000fe40003f05270 */
[----:B------:R-:W-:Y:S02]  /*23e0*/  FSEL R79, R79, -INF , !P2 ;  /* 0xff8000004f4f7808 */ /* 0x000fe40005000000 */
[----:B------:R-:W-:-:S02]  /*23f0*/  FSEL R82, R82, -INF , !P3 ;  /* 0xff80000052527808 */ /* 0x000fc40005800000 */
[----:B------:R-:W-:Y:S02]  /*2400*/  FSEL R87, R87, -INF , !P6 ;  /* 0xff80000057577808 */ /* 0x000fe40007000000 */
[----:B------:R-:W-:Y:S02]  /*2410*/  FSEL R86, R86, -INF , !P5 ;  /* 0xff80000056567808 */ /* 0x000fe40006800000 */
[----:B------:R-:W-:Y:S02]  /*2420*/  FSEL R75, R75, -INF , !P0 ;  /* 0xff8000004b4b7808 */ /* 0x000fe40004000000 */
[----:B------:R-:W-:Y:S02]  /*2430*/  ISETP.NE.AND P0, PT, R20, RZ, PT ;  /* 0x000000ff1400720c */ /* 0x000fe40003f05270 */
[----:B-1----:R-:W-:Y:S02]  /*2440*/  FMNMX R5, R3, R10, !PT ;  /* 0x0000000a03057209 */ /* 0x002fe40007800000 */
[----:B------:R-:W-:-:S03]  /*2450*/  FMNMX R3, R26, R27, !PT ;  /* 0x0000001b1a037209 */ /* 0x000fc60007800000 */
[----:B------:R-:W1:Y:S02]  /*2460*/  SHFL.BFLY PT, R10, R5, 0x2, 0x1f ;  /* 0x0c401f00050a7f89 */ /* 0x000e6400000e0000 */
[----:B-1----:R-:W-:-:S04]  /*2470*/  FMNMX R10, R5, R10, !PT ;  /* 0x0000000a050a7209 */ /* 0x002fc80007800000 */
[----:B------:R-:W-:-:S04]  /*2480*/  FSETP.NEU.AND P1, PT, R10, -INF , PT ;  /* 0xff8000000a00780b */ /* 0x000fc80003f2d000 */
[----:B------:R-:W-:Y:S02]  /*2490*/  FSEL R4, R10, RZ, P1 ;  /* 0x000000ff0a047208 */ /* 0x000fe40000800000 */
[----:B------:R-:W-:-:S03]  /*24a0*/  ISETP.NE.AND P1, PT, R13, RZ, PT ;  /* 0x000000ff0d00720c */ /* 0x000fc60003f25270 */
[----:B------:R-:W-:Y:S01]  /*24b0*/  FMUL R14, R4, UR5 ;  /* 0x00000005040e7c20 */ /* 0x000fe20008400000 */
[----:B------:R-:W-:Y:S02]  /*24c0*/  FSEL R78, R78, -INF , !P1 ;  /* 0xff8000004e4e7808 */ /* 0x000fe40004800000 */
[----:B------:R-:W-:Y:S01]  /*24d0*/  FMNMX R4, R30, R3, !PT ;  /* 0x000000031e047209 */ /* 0x000fe20007800000 */
[--C-:B------:R-:W-:Y:S01]  /*24e0*/  FFMA R24, R24, UR5, -R14.reuse ;  /* 0x0000000518187c23 */ /* 0x100fe2000800080e */
[--C-:B------:R-:W-:Y:S01]  /*24f0*/  FFMA R15, R29, UR5, -R14.reuse ;  /* 0x000000051d0f7c23 */ /* 0x100fe2000800080e */
[--C-:B------:R-:W-:Y:S01]  /*2500*/  FFMA R13, R25, UR5, -R14.reuse ;  /* 0x00000005190d7c23 */ /* 0x100fe2000800080e */
[----:B------:R-:W-:Y:S01]  /*2510*/  FMNMX R3, R31, R4, !PT ;  /* 0x000000041f037209 */ /* 0x000fe20007800000 */
[--C-:B------:R-:W-:Y:S01]  /*2520*/  FFMA R28, R28, UR5, -R14.reuse ;  /* 0x000000051c1c7c23 */ /* 0x100fe2000800080e */
[----:B------:R-:W-:Y:S01]  /*2530*/  FSETP.GEU.AND P1, PT, R24, -126, PT ;  /* 0xc2fc00001800780b */ /* 0x000fe20003f2e000 */
        /* <DEDUP_REMOVED lines=12> */
[----:B------:R-:W-:Y:S01]  /*2600*/  @!P1 FMUL R24, R24, 0.5 ;  /* 0x3f00000018189820 */ /* 0x000fe20000400000 */
[----:B------:R-:W-:Y:S01]  /*2610*/  FMNMX R3, R39, R4, !PT ;  /* 0x0000000427037209 */ /* 0x000fe20007800000 */
[--C-:B------:R-:W-:Y:S01]  /*2620*/  FFMA R33, R45, UR5, -R14.reuse ;  /* 0x000000052d217c23 */ /* 0x100fe2000800080e */
[----:B------:R-:W-:Y:S01]  /*2630*/  FSETP.GEU.AND P6, PT, R21, -126, PT ;  /* 0xc2fc00001500780b */ /* 0x000fe20003fce000 */
[----:B------:R-:W1:Y:S01]  /*2640*/  MUFU.EX2 R148, R24 ;  /* 0x0000001800947308 */ /* 0x000e620000000800 */
[----:B------:R-:W-:Y:S01]  /*2650*/  FMNMX R4, R42, R3, !PT ;  /* 0x000000032a047209 */ /* 0x000fe20007800000 */
[----:B------:R-:W-:Y:S01]  /*2660*/  @!P4 FMUL R15, R15, 0.5 ;  /* 0x3f0000000f0fc820 */ /* 0x000fe20000400000 */
[----:B------:R-:W-:Y:S01]  /*2670*/  FSETP.GEU.AND P5, PT, R32, -126, PT ;  /* 0xc2fc00002000780b */ /* 0x000fe20003fae000 */
[----:B------:R-:W-:Y:S01]  /*2680*/  @!P2 FMUL R13, R13, 0.5 ;  /* 0x3f0000000d0da820 */ /* 0x000fe20000400000 */
[----:B------:R-:W-:Y:S01]  /*2690*/  FMNMX R3, R43, R4, !PT ;  /* 0x000000042b037209 */ /* 0x000fe20007800000 */
[--C-:B------:R-:W-:Y:S01]  /*26a0*/  FFMA R48, R48, UR5, -R14.reuse ;  /* 0x0000000530307c23 */ /* 0x100fe2000800080e */
[--C-:B------:R-:W-:Y:S01]  /*26b0*/  FFMA R41, R53, UR5, -R14.reuse ;  /* 0x0000000535297c23 */ /* 0x100fe2000800080e */
[----:B------:R-:W2:Y:S01]  /*26c0*/  MUFU.EX2 R15, R15 ;  /* 0x0000000f000f7308 */ /* 0x000ea20000000800 */
[----:B------:R-:W-:Y:S01]  /*26d0*/  FMNMX R4, R46, R3, !PT ;  /* 0x000000032e047209 */ /* 0x000fe20007800000 */
[----:B------:R-:W-:Y:S01]  /*26e0*/  @!P3 FMUL R28, R28, 0.5 ;  /* 0x3f0000001c1cb820 */ /* 0x000fe20000400000 */
[--C-:B------:R-:W-:Y:S01]  /*26f0*/  FFMA R44, R44, UR5, -R14.reuse ;  /* 0x000000052c2c7c23 */ /* 0x100fe2000800080e */
[----:B------:R-:W-:Y:S01]  /*2700*/  @!P6 FMUL R21, R21, 0.5 ;  /* 0x3f0000001515e820 */ /* 0x000fe20000400000 */
[----:B------:R-:W-:Y:S01]  /*2710*/  FMNMX R3, R47, R4, !PT ;  /* 0x000000042f037209 */ /* 0x000fe20007800000 */
[--C-:B------:R-:W-:Y:S01]  /*2720*/  FFMA R37, R49, UR5, -R14.reuse ;  /* 0x0000000531257c23 */ /* 0x100fe2000800080e */
[--C-:B------:R-:W-:Y:S01]  /*2730*/  FFMA R52, R52, UR5, -R14.reuse ;  /* 0x0000000534347c23 */ /* 0x100fe2000800080e */
[----:B------:R-:W3:Y:S01]  /*2740*/  MUFU.EX2 R13, R13 ;  /* 0x0000000d000d7308 */ /* 0x000ee20000000800 */
[----:B-1----:R-:W-:Y:S01]  /*2750*/  @!P1 FMUL R148, R148, R148 ;  /* 0x0000009494949220 */ /* 0x002fe20000400000 */
[----:B------:R-:W-:Y:S01]  /*2760*/  FSETP.GEU.AND P1, PT, R36, -126, PT ;  /* 0xc2fc00002400780b */ /* 0x000fe20003f2e000 */
[----:B------:R-:W-:Y:S01]  /*2770*/  @!P5 FMUL R32, R32, 0.5 ;  /* 0x3f0000002020d820 */ /* 0x000fe20000400000 */
[----:B------:R-:W-:Y:S01]  /*2780*/  FMNMX R4, R50, R3, !PT ;  /* 0x0000000332047209 */ /* 0x000fe20007800000 */
[--C-:B------:R-:W-:Y:S01]  /*2790*/  FFMA R49, R60, UR5, -R14.reuse ;  /* 0x000000053c317c23 */ /* 0x100fe2000800080e */
[--C-:B------:R-:W-:Y:S01]  /*27a0*/  FFMA R57, R57, UR5, -R14.reuse ;  /* 0x0000000539397c23 */ /* 0x100fe2000800080e */
[--C-:B------:R-:W-:Y:S01]  /*27b0*/  FFMA R65, R65, UR5, -R14.reuse ;  /* 0x0000000541417c23 */ /* 0x100fe2000800080e */
[----:B------:R-:W-:Y:S01]  /*27c0*/  FMNMX R3, R51, R4, !PT ;  /* 0x0000000433037209 */ /* 0x000fe20007800000 */
[----:B------:R-:W1:Y:S01]  /*27d0*/  MUFU.EX2 R150, R28 ;  /* 0x0000001c00967308 */ /* 0x000e620000000800 */
[----:B--2---:R-:W-:Y:S01]  /*27e0*/  @!P4 FMUL R15, R15, R15 ;  /* 0x0000000f0f0fc220 */ /* 0x004fe20000400000 */
[----:B------:R-:W-:Y:S01]  /*27f0*/  FSETP.GEU.AND P4, PT, R29, -126, PT ;  /* 0xc2fc00001d00780b */ /* 0x000fe20003f8e000 */
[--C-:B------:R-:W-:Y:S01]  /*2800*/  FFMA R45, R56, UR5, -R14.reuse ;  /* 0x00000005382d7c23 */ /* 0x100fe2000800080e */
[----:B------:R-:W-:Y:S01]  /*2810*/  FMNMX R4, R54, R3, !PT ;  /* 0x0000000336047209 */ /* 0x000fe20007800000 */
[--C-:B------:R-:W-:Y:S01]  /*2820*/  FFMA R53, R64, UR5, -R14.reuse ;  /* 0x0000000540357c23 */ /* 0x100fe2000800080e */
[----:B------:R-:W-:Y:S01]  /*2830*/  @!P1 FMUL R36, R36, 0.5 ;  /* 0x3f00000024249820 */ /* 0x000fe20000400000 */
[--C-:B------:R-:W-:Y:S01]  /*2840*/  FFMA R61, R61, UR5, -R14.reuse ;  /* 0x000000053d3d7c23 */ /* 0x100fe2000800080e */
[----:B------:R-:W-:Y:S01]  /*2850*/  FMNMX R3, R55, R4, !PT ;  /* 0x0000000437037209 */ /* 0x000fe20007800000 */
[----:B------:R-:W2:Y:S01]  /*2860*/  MUFU.EX2 R21, R21 ;  /* 0x0000001500157308 */ /* 0x000ea20000000800 */
[----:B---3--:R-:W-:Y:S01]  /*2870*/  @!P2 FMUL R13, R13, R13 ;  /* 0x0000000d0d0da220 */ /* 0x008fe20000400000 */
[----:B------:R-:W-:Y:S01]  /*2880*/  FSETP.GEU.AND P2, PT, R25, -126, PT ;  /* 0xc2fc00001900780b */ /* 0x000fe20003f4e000 */
[--C-:B------:R-:W-:Y:S01]  /*2890*/  FFMA R69, R69, UR5, -R14.reuse ;  /* 0x0000000545457c23 */ /* 0x100fe2000800080e */
[----:B------:R-:W-:Y:S01]  /*28a0*/  FMNMX R4, R58, R3, !PT ;  /* 0x000000033a047209 */ /* 0x000fe20007800000 */
[--C-:B------:R-:W-:Y:S01]  /*28b0*/  FFMA R72, R72, UR5, -R14.reuse ;  /* 0x0000000548487c23 */ /* 0x100fe2000800080e */
[----:B------:R-:W-:Y:S01]  /*28c0*/  @!P4 FMUL R29, R29, 0.5 ;  /* 0x3f0000001d1dc820 */ /* 0x000fe20000400000 */
[--C-:B------:R-:W-:Y:S01]  /*28d0*/  FFMA R77, R77, UR5, -R14.reuse ;  /* 0x000000054d4d7c23 */ /* 0x100fe2000800080e */
[----:B------:R-:W3:Y:S01]  /*28e0*/  MUFU.EX2 R146, R36 ;  /* 0x0000002400927308 */ /* 0x000ee20000000800 */
[----:B------:R-:W-:Y:S01]  /*28f0*/  FMNMX R3, R59, R4, !PT ;  /* 0x000000043b037209 */ /* 0x000fe20007800000 */
[----:B-1----:R-:W-:Y:S01]  /*2900*/  @!P3 FMUL R150, R150, R150 ;  /* 0x000000969696b220 */ /* 0x002fe20000400000 */
[----:B------:R-:W-:Y:S01]  /*2910*/  FSETP.GEU.AND P3, PT, R40, -126, PT ;  /* 0xc2fc00002800780b */ /* 0x000fe20003f6e000 */
[--C-:B------:R-:W-:Y:S01]  /*2920*/  FFMA R73, R73, UR5, -R14.reuse ;  /* 0x0000000549497c23 */ /* 0x100fe2000800080e */
[----:B------:R-:W-:Y:S01]  /*2930*/  FMNMX R4, R62, R3, !PT ;  /* 0x000000033e047209 */ /* 0x000fe20007800000 */
[--C-:B------:R-:W-:Y:S01]  /*2940*/  FFMA R76, R76, UR5, -R14.reuse ;  /* 0x000000054c4c7c23 */ /* 0x100fe2000800080e */
[----:B------:R-:W-:Y:S01]  /*2950*/  @!P2 FMUL R25, R25, 0.5 ;  /* 0x3f0000001919a820 */ /* 0x000fe20000400000 */
[----:B------:R-:W1:Y:S01]  /*2960*/  MUFU.EX2 R29, R29 ;  /* 0x0000001d001d7308 */ /* 0x000e620000000800 */
[----:B------:R-:W-:Y:S01]  /*2970*/  FMNMX R3, R63, R4, !PT ;  /* 0x000000043f037209 */ /* 0x000fe20007800000 */
[----:B--2---:R-:W-:Y:S01]  /*2980*/  @!P6 FMUL R21, R21, R21 ;  /* 0x000000151515e220 */ /* 0x004fe20000400000 */
[----:B------:R-:W-:Y:S01]  /*2990*/  FSETP.GEU.AND P6, PT, R33, -126, PT ;  /* 0xc2fc00002100780b */ /* 0x000fe20003fce000 */
[--C-:B------:R-:W-:Y:S01]  /*29a0*/  FFMA R81, R81, UR5, -R14.reuse ;  /* 0x0000000551517c23 */ /* 0x100fe2000800080e */
[----:B------:R-:W-:Y:S01]  /*29b0*/  FMNMX R4, R66, R3, !PT ;  /* 0x0000000342047209 */ /* 0x000fe20007800000 */
[--C-:B------:R-:W-:Y:S01]  /*29c0*/  FFMA R84, R84, UR5, -R14.reuse ;  /* 0x0000000554547c23 */ /* 0x100fe2000800080e */
[----:B------:R-:W-:Y:S01]  /*29d0*/  FFMA R80, R80, UR5, -R14 ;  /* 0x0000000550507c23 */ /* 0x000fe2000800080e */
[----:B------:R-:W2:Y:S01]  /*29e0*/  MUFU.EX2 R144, R32 ;  /* 0x0000002000907308 */ /* 0x000ea20000000800 */
[----:B---3--:R-:W-:Y:S01]  /*29f0*/  @!P1 FMUL R146, R146, R146 ;  /* 0x0000009292929220 */ /* 0x008fe20000400000 */
[----:B------:R-:W-:Y:S01]  /*2a00*/  FSETP.GEU.AND P1, PT, R48, -126, PT ;  /* 0xc2fc00003000780b */ /* 0x000fe20003f2e000 */
[----:B------:R-:W-:Y:S01]  /*2a10*/  @!P3 FMUL R40, R40, 0.5 ;  /* 0x3f0000002828b820 */ /* 0x000fe20000400000 */
[----:B------:R-:W-:-:S04]  /*2a20*/  FMNMX R3, R67, R4, !PT ;  /* 0x0000000443037209 */ /* 0x000fc80007800000 */
[----:B------:R-:W-:Y:S01]  /*2a30*/  FMNMX R4, R70, R3, !PT ;  /* 0x0000000346047209 */ /* 0x000fe20007800000 */
[----:B------:R-:W-:Y:S01]  /*2a40*/  @!P6 FMUL R33, R33, 0.5 ;  /* 0x3f0000002121e820 */ /* 0x000fe20000400000 */
[----:B------:R-:W3:Y:S01]  /*2a50*/  MUFU.EX2 R25, R25 ;  /* 0x0000001900197308 */ /* 0x000ee20000000800 */
[----:B-1----:R-:W-:Y:S01]  /*2a60*/  @!P4 FMUL R29, R29, R29 ;  /* 0x0000001d1d1dc220 */ /* 0x002fe20000400000 */
[----:B------:R-:W-:Y:S02]  /*2a70*/  FMNMX R3, R71, R4, !PT ;  /* 0x0000000447037209 */ /* 0x000fe40007800000 */
[----:B------:R-:W-:Y:S01]  /*2a80*/  FSETP.GEU.AND P4, PT, R41, -126, PT ;  /* 0xc2fc00002900780b */ /* 0x000fe20003f8e000 */
[----:B------:R-:W-:Y:S01]  /*2a90*/  @!P1 FMUL R48, R48, 0.5 ;  /* 0x3f00000030309820 */ /* 0x000fe20000400000 */
[----:B------:R-:W-:Y:S01]  /*2aa0*/  FMNMX R4, R74, R3, !PT ;  /* 0x000000034a047209 */ /* 0x000fe20007800000 */
[----:B--2---:R-:W-:Y:S01]  /*2ab0*/  @!P5 FMUL R144, R144, R144 ;  /* 0x000000909090d220 */ /* 0x004fe20000400000 */
[----:B------:R-:W1:Y:S01]  /*2ac0*/  MUFU.EX2 R140, R40 ;  /* 0x00000028008c7308 */ /* 0x000e620000000800 */
[----:B------:R-:W-:-:S02]  /*2ad0*/  FSETP.GEU.AND P5, PT, R44, -126, PT ;  /* 0xc2fc00002c00780b */ /* 0x000fc40003fae000 */
[----:B------:R-:W-:-:S04]  /*2ae0*/  FMNMX R3, R75, R4, !PT ;  /* 0x000000044b037209 */ /* 0x000fc80007800000 */
[----:B------:R-:W-:Y:S01]  /*2af0*/  FMNMX R4, R78, R3, !PT ;  /* 0x000000034e047209 */ /* 0x000fe20007800000 */
[----:B------:R-:W2:Y:S01]  /*2b00*/  MUFU.EX2 R136, R48 ;  /* 0x0000003000887308 */ /* 0x000ea20000000800 */
[----:B------:R-:W-:Y:S01]  /*2b10*/  @!P4 FMUL R41, R41, 0.5 ;  /* 0x3f0000002929c820 */ /* 0x000fe20000400000 */
[----:B---3--:R-:W-:Y:S01]  /*2b20*/  @!P2 FMUL R25, R25, R25 ;  /* 0x000000191919a220 */ /* 0x008fe20000400000 */
[----:B------:R-:W-:Y:S02]  /*2b30*/  FMNMX R3, R79, R4, !PT ;  /* 0x000000044f037209 */ /* 0x000fe40007800000 */
[----:B------:R-:W-:Y:S01]  /*2b40*/  FSETP.GEU.AND P2, PT, R37, -126, PT ;  /* 0xc2fc00002500780b */ /* 0x000fe20003f4e000 */
[----:B------:R-:W-:Y:S01]  /*2b50*/  @!P5 FMUL R44, R44, 0.5 ;  /* 0x3f0000002c2cd820 */ /* 0x000fe20000400000 */
[----:B------:R-:W-:Y:S01]  /*2b60*/  FMNMX R4, R82, R3, !PT ;  /* 0x0000000352047209 */ /* 0x000fe20007800000 */
[----:B------:R-:W3:Y:S01]  /*2b70*/  MUFU.EX2 R33, R33 ;  /* 0x0000002100217308 */ /* 0x000ee20000000800 */
[----:B-1----:R-:W-:Y:S01]  /*2b80*/  @!P3 FMUL R140, R140, R140 ;  /* 0x0000008c8c8cb220 */ /* 0x002fe20000400000 */
[----:B------:R-:W-:-:S02]  /*2b90*/  FSETP.GEU.AND P3, PT, R52, -126, PT ;  /* 0xc2fc00003400780b */ /* 0x000fc40003f6e000 */
[----:B------:R-:W-:-:S04]  /*2ba0*/  FMNMX R3, R83, R4, !PT ;  /* 0x0000000453037209 */ /* 0x000fc80007800000 */
[----:B------:R-:W1:Y:S01]  /*2bb0*/  MUFU.EX2 R41, R41 ;  /* 0x0000002900297308 */ /* 0x000e620000000800 */
[----:B--2---:R-:W-:Y:S01]  /*2bc0*/  @!P1 FMUL R136, R136, R136 ;  /* 0x0000008888889220 */ /* 0x004fe20000400000 */
[----:B------:R-:W-:Y:S01]  /*2bd0*/  FSETP.GEU.AND P1, PT, R49, -126, PT ;  /* 0xc2fc00003100780b */ /* 0x000fe20003f2e000 */
[----:B------:R-:W-:Y:S01]  /*2be0*/  @!P2 FMUL R37, R37, 0.5 ;  /* 0x3f0000002525a820 */ /* 0x000fe20000400000 */
[----:B------:R-:W-:-:S03]  /*2bf0*/  FMNMX R4, R86, R3, !PT ;  /* 0x0000000356047209 */ /* 0x000fc60007800000 */
[----:B------:R-:W-:Y:S01]  /*2c00*/  @!P3 FMUL R52, R52, 0.5 ;  /* 0x3f0000003434b820 */ /* 0x000fe20000400000 */
[----:B------:R-:W-:Y:S01]  /*2c10*/  FMNMX R4, R87, R4, !PT ;  /* 0x0000000457047209 */ /* 0x000fe20007800000 */
[----:B---3--:R-:W-:Y:S01]  /*2c20*/  @!P6 FMUL R33, R33, R33 ;  /* 0x000000212121e220 */ /* 0x008fe20000400000 */
[----:B------:R-:W-:Y:S01]  /*2c30*/  FSETP.GEU.AND P6, PT, R57, -126, PT ;  /* 0xc2fc00003900780b */ /* 0x000fe20003fce000 */
[----:B------:R-:W2:Y:S02]  /*2c40*/  MUFU.EX2 R142, R44 ;  /* 0x0000002c008e7308 */ /* 0x000ea40000000800 */
[----:B------:R-:W3:Y:S02]  /*2c50*/  SHFL.BFLY PT, R3, R4, 0x1, 0x1f ;  /* 0x0c201f0004037f89 */ /* 0x000ee400000e0000 */
[----:B------:R-:W-:Y:S01]  /*2c60*/  @!P1 FMUL R49, R49, 0.5 ;  /* 0x3f00000031319820 */ /* 0x000fe20000400000 */
[----:B-1----:R-:W-:Y:S01]  /*2c70*/  @!P4 FMUL R41, R41, R41 ;  /* 0x000000292929c220 */ /* 0x002fe20000400000 */
[----:B------:R-:W-:-:S02]  /*2c80*/  FSETP.GEU.AND P4, PT, R65, -126, PT ;  /* 0xc2fc00004100780b */ /* 0x000fc40003f8e000 */
[----:B------:R-:W1:Y:S04]  /*2c90*/  MUFU.EX2 R138, R52 ;  /* 0x00000034008a7308 */ /* 0x000e680000000800 */
[----:B------:R-:W-:-:S04]  /*2ca0*/  @!P6 FMUL R57, R57, 0.5 ;  /* 0x3f0000003939e820 */ /* 0x000fc80000400000 */
[----:B------:R-:W4:Y:S01]  /*2cb0*/  MUFU.EX2 R37, R37 ;  /* 0x0000002500257308 */ /* 0x000f220000000800 */
[----:B--2---:R-:W-:Y:S01]  /*2cc0*/  @!P5 FMUL R142, R142, R142 ;  /* 0x0000008e8e8ed220 */ /* 0x004fe20000400000 */
[----:B------:R-:W-:Y:S01]  /*2cd0*/  FSETP.GEU.AND P5, PT, R45, -126, PT ;  /* 0xc2fc00002d00780b */ /* 0x000fe20003fae000 */
[----:B------:R-:W-:-:S05]  /*2ce0*/  @!P4 FMUL R65, R65, 0.5 ;  /* 0x3f0000004141c820 */ /* 0x000fca0000400000 */
[----:B------:R2:W5:Y:S01]  /*2cf0*/  MUFU.EX2 R132, R57 ;  /* 0x0000003900847308 */ /* 0x0005620000000800 */
[----:B-1----:R-:W-:Y:S01]  /*2d00*/  @!P3 FMUL R138, R138, R138 ;  /* 0x0000008a8a8ab220 */ /* 0x002fe20000400000 */
[----:B------:R-:W-:Y:S02]  /*2d10*/  FSETP.GEU.AND P3, PT, R53, -126, PT ;  /* 0xc2fc00003500780b */ /* 0x000fe40003f6e000 */
[----:B---3--:R-:W-:-:S03]  /*2d20*/  FMNMX R3, R4, R3, !PT ;  /* 0x0000000304037209 */ /* 0x008fc60007800000 */
[----:B------:R-:W-:Y:S01]  /*2d30*/  @!P5 FMUL R45, R45, 0.5 ;  /* 0x3f0000002d2dd820 */ /* 0x000fe20000400000 */
[----:B------:R-:W1:Y:S01]  /*2d40*/  MUFU.EX2 R49, R49 ;  /* 0x0000003100317308 */ /* 0x000e620000000800 */
[----:B----4-:R-:W-:Y:S01]  /*2d50*/  @!P2 FMUL R37, R37, R37 ;  /* 0x000000252525a220 */ /* 0x010fe20000400000 */
[----:B------:R-:W-:Y:S01]  /*2d60*/  FSETP.GEU.AND P2, PT, R61, -126, PT ;  /* 0xc2fc00003d00780b */ /* 0x000fe20003f4e000 */
[----:B------:R-:W3:Y:S01]  /*2d70*/  SHFL.BFLY PT, R12, R3, 0x2, 0x1f ;  /* 0x0c401f00030c7f89 */ /* 0x000ee200000e0000 */
[--C-:B--2---:R-:W-:Y:S01]  /*2d80*/  FFMA R57, R68, UR5, -R14.reuse ;  /* 0x0000000544397c23 */ /* 0x104fe2000800080e */
[----:B------:R-:W-:Y:S02]  /*2d90*/  FFMA R14, R85, UR5, -R14 ;  /* 0x00000005550e7c23 */ /* 0x000fe4000800080e */
[----:B------:R-:W-:Y:S01]  /*2da0*/  @!P3 FMUL R53, R53, 0.5 ;  /* 0x3f0000003535b820 */ /* 0x000fe20000400000 */
[----:B------:R-:W2:Y:S01]  /*2db0*/  MUFU.EX2 R128, R65 ;  /* 0x0000004100807308 */ /* 0x000ea20000000800 */
[----:B-----5:R-:W-:Y:S01]  /*2dc0*/  @!P6 FMUL R132, R132, R132 ;  /* 0x000000848484e220 */ /* 0x020fe20000400000 */
[----:B------:R-:W-:-:S05]  /*2dd0*/  FSETP.GEU.AND P6, PT, R69, -126, PT ;  /* 0xc2fc00004500780b */ /* 0x000fca0003fce000 */
[----:B------:R-:W-:Y:S01]  /*2de0*/  @!P2 FMUL R61, R61, 0.5 ;  /* 0x3f0000003d3da820 */ /* 0x000fe20000400000 */
[----:B------:R-:W4:Y:S01]  /*2df0*/  MUFU.EX2 R45, R45 ;  /* 0x0000002d002d7308 */ /* 0x000f220000000800 */
[----:B-1----:R-:W-:Y:S01]  /*2e00*/  @!P1 FMUL R49, R49, R49 ;  /* 0x0000003131319220 */ /* 0x002fe20000400000 */
[----:B------:R-:W-:-:S05]  /*2e10*/  FSETP.GEU.AND P1, PT, R72, -126, PT ;  /* 0xc2fc00004800780b */ /* 0x000fca0003f2e000 */
[----:B------:R-:W-:Y:S01]  /*2e20*/  @!P6 FMUL R69, R69, 0.5 ;  /* 0x3f0000004545e820 */ /* 0x000fe20000400000 */
[----:B------:R-:W1:Y:S01]  /*2e30*/  MUFU.EX2 R134, R61 ;  /* 0x0000003d00867308 */ /* 0x000e620000000800 */
[----:B--2---:R-:W-:Y:S01]  /*2e40*/  @!P4 FMUL R128, R128, R128 ;  /* 0x000000808080c220 */ /* 0x004fe20000400000 */
[----:B------:R-:W-:Y:S02]  /*2e50*/  FSETP.GEU.AND P4, PT, R77, -126, PT ;  /* 0xc2fc00004d00780b */ /* 0x000fe40003f8e000 */
[----:B---3--:R-:W-:-:S03]  /*2e60*/  FMNMX R12, R3, R12, !PT ;  /* 0x0000000c030c7209 */ /* 0x008fc60007800000 */
[----:B------:R-:W-:Y:S01]  /*2e70*/  @!P1 FMUL R72, R72, 0.5 ;  /* 0x3f00000048489820 */ /* 0x000fe20000400000 */
[----:B------:R-:W2:Y:S01]  /*2e80*/  MUFU.EX2 R53, R53 ;  /* 0x0000003500357308 */ /* 0x000ea20000000800 */
[----:B----4-:R-:W-:Y:S01]  /*2e90*/  @!P5 FMUL R45, R45, R45 ;  /* 0x0000002d2d2dd220 */ /* 0x010fe20000400000 */
[----:B------:R-:W-:-:S05]  /*2ea0*/  FSETP.GEU.AND P5, PT, R57, -126, PT ;  /* 0xc2fc00003900780b */ /* 0x000fca0003fae000 */
[----:B------:R-:W-:Y:S01]  /*2eb0*/  @!P4 FMUL R77, R77, 0.5 ;  /* 0x3f0000004d4dc820 */ /* 0x000fe20000400000 */
[----:B------:R-:W3:Y:S01]  /*2ec0*/  MUFU.EX2 R130, R69 ;  /* 0x0000004500827308 */ /* 0x000ee20000000800 */
[----:B-1----:R-:W-:Y:S01]  /*2ed0*/  @!P2 FMUL R134, R134, R134 ;  /* 0x000000868686a220 */ /* 0x002fe20000400000 */
[----:B------:R-:W-:-:S05]  /*2ee0*/  FSETP.GEU.AND P2, PT, R73, -126, PT ;  /* 0xc2fc00004900780b */ /* 0x000fca0003f4e000 */
[----:B------:R-:W-:Y:S01]  /*2ef0*/  @!P5 FMUL R57, R57, 0.5 ;  /* 0x3f0000003939d820 */ /* 0x000fe20000400000 */
[----:B------:R-:W1:Y:S01]  /*2f00*/  MUFU.EX2 R61, R72 ;  /* 0x00000048003d7308 */ /* 0x000e620000000800 */
[----:B--2---:R-:W-:Y:S01]  /*2f10*/  @!P3 FMUL R53, R53, R53 ;  /* 0x000000353535b220 */ /* 0x004fe20000400000 */
[----:B------:R-:W-:-:S03]  /*2f20*/  FSETP.GEU.AND P3, PT, R76, -126, PT ;  /* 0xc2fc00004c00780b */ /* 0x000fc60003f6e000 */
[----:B------:R-:W-:Y:S01]  /*2f30*/  FADD R5, R144, R53 ;  /* 0x0000003590057221 */ /* 0x000fe20000000000 */
[----:B------:R-:W-:Y:S01]  /*2f40*/  F2FP.F16.F32.PACK_AB R144, R21, R144 ;  /* 0x000000901590723e */ /* 0x000fe200000000ff */
[----:B------:R-:W-:Y:S01]  /*2f50*/  @!P2 FMUL R73, R73, 0.5 ;  /* 0x3f0000004949a820 */ /* 0x000fe20000400000 */
[----:B------:R-:W2:Y:S01]  /*2f60*/  MUFU.EX2 R126, R77 ;  /* 0x0000004d007e7308 */ /* 0x000ea20000000800 */
[----:B---3--:R-:W-:Y:S01]  /*2f70*/  @!P6 FMUL R130, R130, R130 ;  /* 0x000000828282e220 */ /* 0x008fe20000400000 */
[----:B------:R-:W-:-:S04]  /*2f80*/  FSETP.NEU.AND P6, PT, R12, -INF , PT ;  /* 0xff8000000c00780b */ /* 0x000fc80003fcd000 */
[----:B------:R-:W-:Y:S01]  /*2f90*/  FSEL R3, R12, RZ, P6 ;  /* 0x000000ff0c037208 */ /* 0x000fe20003000000 */
[----:B------:R-:W-:Y:S01]  /*2fa0*/  @!P3 FMUL R76, R76, 0.5 ;  /* 0x3f0000004c4cb820 */ /* 0x000fe20000400000 */
[----:B------:R-:W3:Y:S01]  /*2fb0*/  MUFU.EX2 R57, R57 ;  /* 0x0000003900397308 */ /* 0x000ee20000000800 */
[----:B-1----:R-:W-:Y:S01]  /*2fc0*/  @!P1 FMUL R61, R61, R61 ;  /* 0x0000003d3d3d9220 */ /* 0x002fe20000400000 */
[----:B------:R-:W-:Y:S01]  /*2fd0*/  FSETP.GEU.AND P1, PT, R81, -126, PT ;  /* 0xc2fc00005100780b */ /* 0x000fe20003f2e000 */
[----:B------:R-:W-:Y:S01]  /*2fe0*/  FMUL R3, R3, UR5 ;  /* 0x0000000503037c20 */ /* 0x000fe20008400000 */
[----:B------:R-:W-:-:S03]  /*2ff0*/  FSETP.GEU.AND P6, PT, R84, -126, PT ;  /* 0xc2fc00005400780b */ /* 0x000fc60003fce000 */
[--C-:B------:R-:W-:Y:S01]  /*3000*/  FFMA R4, R27, UR5, -R3.reuse ;  /* 0x000000051b047c23 */ /* 0x100fe20008000803 */
[----:B------:R-:W1:Y:S01]  /*3010*/  MUFU.EX2 R124, R73 ;  /* 0x00000049007c7308 */ /* 0x000e620000000800 */
[----:B--2---:R-:W-:Y:S01]  /*3020*/  @!P4 FMUL R126, R126, R126 ;  /* 0x0000007e7e7ec220 */ /* 0x004fe20000400000 */
[--C-:B------:R-:W-:Y:S01]  /*3030*/  FFMA R26, R26, UR5, -R3.reuse ;  /* 0x000000051a1a7c23 */ /* 0x100fe20008000803 */
[--C-:B------:R-:W-:Y:S01]  /*3040*/  FFMA R31, R31, UR5, -R3.reuse ;  /* 0x000000051f1f7c23 */ /* 0x100fe20008000803 */
[----:B------:R-:W-:Y:S01]  /*3050*/  FSETP.GEU.AND P4, PT, R4, -126, PT ;  /* 0xc2fc00000400780b */ /* 0x000fe20003f8e000 */
[--C-:B------:R-:W-:Y:S01]  /*3060*/  FFMA R34, R34, UR5, -R3.reuse ;  /* 0x0000000522227c23 */ /* 0x100fe20008000803 */
[--C-:B------:R-:W-:Y:S01]  /*3070*/  FFMA R39, R39, UR5, -R3.reuse ;  /* 0x0000000527277c23 */ /* 0x100fe20008000803 */
[----:B------:R-:W-:Y:S01]  /*3080*/  @!P1 FMUL R81, R81, 0.5 ;  /* 0x3f00000051519820 */ /* 0x000fe20000400000 */
[----:B------:R-:W2:Y:S01]  /*3090*/  MUFU.EX2 R65, R76 ;  /* 0x0000004c00417308 */ /* 0x000ea20000000800 */
[----:B------:R-:W-:Y:S01]  /*30a0*/  @!P6 FMUL R84, R84, 0.5 ;  /* 0x3f0000005454e820 */ /* 0x000fe20000400000 */
[----:B---3--:R-:W-:Y:S01]  /*30b0*/  @!P5 FMUL R57, R57, R57 ;  /* 0x000000393939d220 */ /* 0x008fe20000400000 */
[----:B------:R-:W-:Y:S01]  /*30c0*/  FSETP.GEU.AND P5, PT, R80, -126, PT ;  /* 0xc2fc00005000780b */ /* 0x000fe20003fae000 */
[--C-:B------:R-:W-:Y:S01]  /*30d0*/  FFMA R30, R30, UR5, -R3.reuse ;  /* 0x000000051e1e7c23 */ /* 0x100fe20008000803 */
[--C-:B------:R-:W-:Y:S01]  /*30e0*/  FFMA R38, R38, UR5, -R3.reuse ;  /* 0x0000000526267c23 */ /* 0x100fe20008000803 */
[--C-:B------:R-:W-:Y:S01]  /*30f0*/  FFMA R43, R43, UR5, -R3.reuse ;  /* 0x000000052b2b7c23 */ /* 0x100fe20008000803 */
[--C-:B------:R-:W-:Y:S01]  /*3100*/  FFMA R46, R46, UR5, -R3.reuse ;  /* 0x000000052e2e7c23 */ /* 0x100fe20008000803 */
[----:B------:R-:W3:Y:S01]  /*3110*/  MUFU.EX2 R120, R81 ;  /* 0x0000005100787308 */ /* 0x000ee20000000800 */
[----:B------:R-:W-:Y:S01]  /*3120*/  @!P4 FMUL R4, R4, 0.5 ;  /* 0x3f0000000404c820 */ /* 0x000fe20000400000 */
[----:B-1----:R-:W-:Y:S01]  /*3130*/  @!P2 FMUL R124, R124, R124 ;  /* 0x0000007c7c7ca220 */ /* 0x002fe20000400000 */
[----:B------:R-:W-:Y:S01]  /*3140*/  FSETP.GEU.AND P2, PT, R14, -126, PT ;  /* 0xc2fc00000e00780b */ /* 0x000fe20003f4e000 */
[--C-:B------:R-:W-:Y:S01]  /*3150*/  FFMA R35, R35, UR5, -R3.reuse ;  /* 0x0000000523237c23 */ /* 0x100fe20008000803 */
[--C-:B------:R-:W-:Y:S01]  /*3160*/  FFMA R51, R51, UR5, -R3.reuse ;  /* 0x0000000533337c23 */ /* 0x100fe20008000803 */
[--C-:B------:R-:W-:Y:S01]  /*3170*/  FFMA R42, R42, UR5, -R3.reuse ;  /* 0x000000052a2a7c23 */ /* 0x100fe20008000803 */
[--C-:B------:R-:W-:Y:S01]  /*3180*/  FFMA R50, R50, UR5, -R3.reuse ;  /* 0x0000000532327c23 */ /* 0x100fe20008000803 */
[----:B------:R-:W1:Y:S01]  /*3190*/  MUFU.EX2 R27, R84 ;  /* 0x00000054001b7308 */ /* 0x000e620000000800 */
[----:B--2---:R-:W-:Y:S01]  /*31a0*/  @!P3 FMUL R65, R65, R65 ;  /* 0x000000414141b220 */ /* 0x004fe20000400000 */
[----:B------:R-:W-:Y:S01]  /*31b0*/  FSETP.GEU.AND P3, PT, R26, -126, PT ;  /* 0xc2fc00001a00780b */ /* 0x000fe20003f6e000 */
[----:B------:R-:W-:Y:S01]  /*31c0*/  @!P5 FMUL R80, R80, 0.5 ;  /* 0x3f0000005050d820 */ /* 0x000fe20000400000 */
[--C-:B------:R-:W-:Y:S01]  /*31d0*/  FFMA R55, R55, UR5, -R3.reuse ;  /* 0x0000000537377c23 */ /* 0x100fe20008000803 */
[--C-:B------:R-:W-:Y:S01]  /*31e0*/  FFMA R58, R58, UR5, -R3.reuse ;  /* 0x000000053a3a7c23 */ /* 0x100fe20008000803 */
[--C-:B------:R-:W-:Y:S01]  /*31f0*/  FFMA R47, R47, UR5, -R3.reuse ;  /* 0x000000052f2f7c23 */ /* 0x100fe20008000803 */
[--C-:B------:R-:W-:Y:S01]  /*3200*/  FFMA R63, R63, UR5, -R3.reuse ;  /* 0x000000053f3f7c23 */ /* 0x100fe20008000803 */
[----:B------:R-:W2:Y:S01]  /*3210*/  MUFU.EX2 R20, R4 ;  /* 0x0000000400147308 */ /* 0x000ea20000000800 */
[----:B---3--:R-:W-:Y:S01]  /*3220*/  @!P1 FMUL R120, R120, R120 ;  /* 0x0000007878789220 */ /* 0x008fe20000400000 */
[----:B------:R-:W-:Y:S01]  /*3230*/  FSETP.GEU.AND P1, PT, R31, -126, PT ;  /* 0xc2fc00001f00780b */ /* 0x000fe20003f2e000 */
[----:B------:R-:W-:Y:S01]  /*3240*/  @!P2 FMUL R14, R14, 0.5 ;  /* 0x3f0000000e0ea820 */ /* 0x000fe20000400000 */
[--C-:B------:R-:W-:Y:S01]  /*3250*/  FFMA R54, R54, UR5, -R3.reuse ;  /* 0x0000000536367c23 */ /* 0x100fe20008000803 */
[--C-:B------:R-:W-:Y:S01]  /*3260*/  FFMA R62, R62, UR5, -R3.reuse ;  /* 0x000000053e3e7c23 */ /* 0x100fe20008000803 */
[--C-:B------:R-:W-:Y:S01]  /*3270*/  FFMA R67, R67, UR5, -R3.reuse ;  /* 0x0000000543437c23 */ /* 0x100fe20008000803 */
[----:B------:R-:W-:Y:S01]  /*3280*/  @!P3 FMUL R26, R26, 0.5 ;  /* 0x3f0000001a1ab820 */ /* 0x000fe20000400000 */
[----:B------:R-:W3:Y:S01]  /*3290*/  MUFU.EX2 R69, R80 ;  /* 0x0000005000457308 */ /* 0x000ee20000000800 */
[----:B-1----:R-:W-:Y:S01]  /*32a0*/  @!P6 FMUL R27, R27, R27 ;  /* 0x0000001b1b1be220 */ /* 0x002fe20000400000 */
[----:B------:R-:W-:Y:S01]  /*32b0*/  FSETP.GEU.AND P6, PT, R34, -126, PT ;  /* 0xc2fc00002200780b */ /* 0x000fe20003fce000 */
[--C-:B------:R-:W-:Y:S01]  /*32c0*/  FFMA R74, R74, UR5, -R3.reuse ;  /* 0x000000054a4a7c23 */ /* 0x100fe20008000803 */
[--C-:B------:R-:W-:Y:S01]  /*32d0*/  FFMA R59, R59, UR5, -R3.reuse ;  /* 0x000000053b3b7c23 */ /* 0x100fe20008000803 */
[--C-:B------:R-:W-:Y:S01]  /*32e0*/  FFMA R82, R82, UR5, -R3.reuse ;  /* 0x0000000552527c23 */ /* 0x100fe20008000803 */
[--C-:B------:R-:W-:Y:S01]  /*32f0*/  FFMA R66, R66, UR5, -R3.reuse ;  /* 0x0000000542427c23 */ /* 0x100fe20008000803 */
[----:B------:R-:W-:Y:S01]  /*3300*/  @!P1 FMUL R31, R31, 0.5 ;  /* 0x3f0000001f1f9820 */ /* 0x000fe20000400000 */
[----:B------:R-:W1:Y:S01]  /*3310*/  MUFU.EX2 R149, R26 ;  /* 0x0000001a00957308 */ /* 0x000e620000000800 */
[----:B--2---:R-:W-:Y:S01]  /*3320*/  @!P4 FMUL R20, R20, R20 ;  /* 0x000000141414c220 */ /* 0x004fe20000400000 */
[----:B------:R-:W-:Y:S01]  /*3330*/  FSETP.GEU.AND P4, PT, R39, -126, PT ;  /* 0xc2fc00002700780b */ /* 0x000fe20003f8e000 */
[--C-:B------:R-:W-:Y:S01]  /*3340*/  FFMA R75, R75, UR5, -R3.reuse ;  /* 0x000000054b4b7c23 */ /* 0x100fe20008000803 */
[--C-:B------:R-:W-:Y:S01]  /*3350*/  FFMA R83, R83, UR5, -R3.reuse ;  /* 0x0000000553537c23 */ /* 0x100fe20008000803 */
[--C-:B------:R-:W-:Y:S01]  /*3360*/  FFMA R70, R70, UR5, -R3.reuse ;  /* 0x0000000546467c23 */ /* 0x100fe20008000803 */
[--C-:B------:R-:W-:Y:S01]  /*3370*/  FFMA R78, R78, UR5, -R3.reuse ;  /* 0x000000054e4e7c23 */ /* 0x100fe20008000803 */
[----:B------:R-:W-:Y:S01]  /*3380*/  @!P6 FMUL R34, R34, 0.5 ;  /* 0x3f0000002222e820 */ /* 0x000fe20000400000 */
[----:B------:R-:W2:Y:S01]  /*3390*/  MUFU.EX2 R122, R14 ;  /* 0x0000000e007a7308 */ /* 0x000ea20000000800 */
[----:B---3--:R-:W-:Y:S01]  /*33a0*/  @!P5 FMUL R69, R69, R69 ;  /* 0x000000454545d220 */ /* 0x008fe20000400000 */
[----:B------:R-:W-:Y:S01]  /*33b0*/  FSETP.GEU.AND P5, PT, R30, -126, PT ;  /* 0xc2fc00001e00780b */ /* 0x000fe20003fae000 */
[--C-:B------:R-:W-:Y:S01]  /*33c0*/  FFMA R86, R86, UR5, -R3.reuse ;  /* 0x0000000556567c23 */ /* 0x100fe20008000803 */
[--C-:B------:R-:W-:Y:S01]  /*33d0*/  FFMA R71, R71, UR5, -R3.reuse ;  /* 0x0000000547477c23 */ /* 0x100fe20008000803 */
[--C-:B------:R-:W-:Y:S01]  /*33e0*/  FFMA R79, R79, UR5, -R3.reuse ;  /* 0x000000054f4f7c23 */ /* 0x100fe20008000803 */
[----:B------:R-:W-:Y:S01]  /*33f0*/  FFMA R3, R87, UR5, -R3 ;  /* 0x0000000557037c23 */ /* 0x000fe20008000803 */
[----:B------:R-:W-:Y:S01]  /*3400*/  @!P4 FMUL R39, R39, 0.5 ;  /* 0x3f0000002727c820 */ /* 0x000fe20000400000 */
[----:B------:R3:W4:Y:S01]  /*3410*/  MUFU.EX2 R14, R31 ;  /* 0x0000001f000e7308 */ /* 0x0007220000000800 */
[----:B-1----:R-:W-:Y:S01]  /*3420*/  @!P3 FMUL R149, R149, R149 ;  /* 0x000000959595b220 */ /* 0x002fe20000400000 */
[----:B------:R-:W-:Y:S01]  /*3430*/  FSETP.GEU.AND P3, PT, R38, -126, PT ;  /* 0xc2fc00002600780b */ /* 0x000fe20003f6e000 */
[----:B------:R-:W-:Y:S01]  /*3440*/  FADD R4, R148, R45 ;  /* 0x0000002d94047221 */ /* 0x000fe20000000000 */
[----:B------:R-:W-:Y:S01]  /*3450*/  FADD R36, R37, R120 ;  /* 0x0000007825247221 */ /* 0x000fe20000000000 */
[----:B------:R-:W-:-:S02]  /*3460*/  F2FP.F16.F32.PACK_AB R148, R13, R148 ;  /* 0x000000940d94723e */ /* 0x000fc400000000ff */
[----:B------:R-:W-:Y:S01]  /*3470*/  @!P5 FMUL R30, R30, 0.5 ;  /* 0x3f0000001e1ed820 */ /* 0x000fe20000400000 */
[----:B------:R1:W5:Y:S01]  /*3480*/  MUFU.EX2 R145, R34 ;  /* 0x0000002200917308 */ /* 0x0003620000000800 */
[----:B--2---:R-:W-:Y:S01]  /*3490*/  @!P2 FMUL R122, R122, R122 ;  /* 0x0000007a7a7aa220 */ /* 0x004fe20000400000 */
[----:B------:R-:W-:Y:S01]  /*34a0*/  FSETP.GEU.AND P2, PT, R35, -126, PT ;  /* 0xc2fc00002300780b */ /* 0x000fe20003f4e000 */
[----:B---3--:R-:W-:Y:S01]  /*34b0*/  FADD R31, R140, R61 ;  /* 0x0000003d8c1f7221 */ /* 0x008fe20000000000 */
[----:B------:R-:W-:Y:S02]  /*34c0*/  F2FP.F16.F32.PACK_AB R140, R29, R140 ;  /* 0x0000008c1d8c723e */ /* 0x000fe400000000ff */
[----:B------:R-:W-:Y:S01]  /*34d0*/  F2FP.F16.F32.PACK_AB R120, R120, R69 ;  /* 0x000000457878723e */ /* 0x000fe200000000ff */
[----:B------:R-:W-:Y:S01]  /*34e0*/  @!P3 FMUL R38, R38, 0.5 ;  /* 0x3f0000002626b820 */ /* 0x000fe20000400000 */
[----:B------:R-:W2:Y:S01]  /*34f0*/  MUFU.EX2 R26, R39 ;  /* 0x00000027001a7308 */ /* 0x000ea20000000800 */
[----:B----4-:R-:W-:Y:S01]  /*3500*/  @!P1 FMUL R14, R14, R14 ;  /* 0x0000000e0e0e9220 */ /* 0x010fe20000400000 */
[----:B------:R-:W-:Y:S01]  /*3510*/  FSETP.GEU.AND P1, PT, R43, -126, PT ;  /* 0xc2fc00002b00780b */ /* 0x000fe20003f2e000 */
[----:B-1----:R-:W-:Y:S01]  /*3520*/  FADD R34, R136, R69 ;  /* 0x0000004588227221 */ /* 0x002fe20000000000 */
[----:B------:R-:W-:-:S03]  /*3530*/  F2FP.F16.F32.PACK_AB R136, R37, R136 ;  /* 0x000000882588723e */ /* 0x000fc600000000ff */
[----:B------:R-:W-:Y:S01]  /*3540*/  @!P2 FMUL R35, R35, 0.5 ;  /* 0x3f0000002323a820 */ /* 0x000fe20000400000 */
[----:B------:R-:W1:Y:S01]  /*3550*/  MUFU.EX2 R151, R30 ;  /* 0x0000001e00977308 */ /* 0x000e620000000800 */
[----:B-----5:R-:W-:Y:S01]  /*3560*/  @!P6 FMUL R145, R145, R145 ;  /* 0x000000919191e220 */ /* 0x020fe20000400000 */
[----:B------:R-:W-:-:S05]  /*3570*/  FSETP.GEU.AND P6, PT, R46, -126, PT ;  /* 0xc2fc00002e00780b */ /* 0x000fca0003fce000 */
[----:B------:R-:W-:Y:S01]  /*3580*/  @!P1 FMUL R43, R43, 0.5 ;  /* 0x3f0000002b2b9820 */ /* 0x000fe20000400000 */
[----:B------:R3:W4:Y:S01]  /*3590*/  MUFU.EX2 R147, R38 ;  /* 0x0000002600937308 */ /* 0x0007220000000800 */
[----:B--2---:R-:W-:Y:S01]  /*35a0*/  @!P4 FMUL R26, R26, R26 ;  /* 0x0000001a1a1ac220 */ /* 0x004fe20000400000 */
[----:B------:R-:W-:-:S05]  /*35b0*/  FSETP.GEU.AND P4, PT, R51, -126, PT ;  /* 0xc2fc00003300780b */ /* 0x000fca0003f8e000 */
[----:B------:R-:W-:Y:S01]  /*35c0*/  @!P6 FMUL R46, R46, 0.5 ;  /* 0x3f0000002e2ee820 */ /* 0x000fe20000400000 */
[----:B------:R2:W5:Y:S01]  /*35d0*/  MUFU.EX2 R28, R43 ;  /* 0x0000002b001c7308 */ /* 0x0005620000000800 */
[----:B-1----:R-:W-:Y:S01]  /*35e0*/  @!P5 FMUL R151, R151, R151 ;  /* 0x000000979797d220 */ /* 0x002fe20000400000 */
[----:B------:R-:W-:Y:S01]  /*35f0*/  FSETP.GEU.AND P5, PT, R42, -126, PT ;  /* 0xc2fc00002a00780b */ /* 0x000fe20003fae000 */
[----:B---3--:R-:W-:Y:S01]  /*3600*/  FADD R38, R4, R31 ;  /* 0x0000001f04267221 */ /* 0x008fe20000000000 */
[----:B------:R-:W-:Y:S01]  /*3610*/  FADD R4, R13, R132 ;  /* 0x000000840d047221 */ /* 0x000fe20000000000 */
[----:B------:R-:W-:Y:S01]  /*3620*/  FADD R31, R21, R128 ;  /* 0x00000080151f7221 */ /* 0x000fe20000000000 */
[----:B------:R-:W-:Y:S01]  /*3630*/  F2FP.F16.F32.PACK_AB R132, R132, R45 ;  /* 0x0000002d8484723e */ /* 0x000fe200000000ff */
[----:B------:R-:W-:Y:S01]  /*3640*/  @!P4 FMUL R51, R51, 0.5 ;  /* 0x3f0000003333c820 */ /* 0x000fe20000400000 */
[----:B------:R-:W1:Y:S01]  /*3650*/  MUFU.EX2 R143, R46 ;  /* 0x0000002e008f7308 */ /* 0x000e620000000800 */
[----:B----4-:R-:W-:Y:S01]  /*3660*/  @!P3 FMUL R147, R147, R147 ;  /* 0x000000939393b220 */ /* 0x010fe20000400000 */
[----:B------:R-:W-:Y:S01]  /*3670*/  FSETP.GEU.AND P3, PT, R50, -126, PT ;  /* 0xc2fc00003200780b */ /* 0x000fe20003f6e000 */
[----:B--2---:R-:W-:Y:S01]  /*3680*/  FADD R43, R5, R34 ;  /* 0x00000022052b7221 */ /* 0x004fe20000000000 */
[----:B------:R-:W-:Y:S01]  /*3690*/  FADD R5, R150, R49 ;  /* 0x0000003196057221 */ /* 0x000fe20000000000 */
[----:B------:R-:W-:Y:S01]  /*36a0*/  FADD R34, R142, R65 ;  /* 0x000000418e227221 */ /* 0x000fe20000000000 */
[----:B------:R-:W-:Y:S01]  /*36b0*/  F2FP.F16.F32.PACK_AB R150, R15, R150 ;  /* 0x000000960f96723e */ /* 0x000fe200000000ff */
[----:B------:R-:W-:Y:S01]  /*36c0*/  @!P5 FMUL R42, R42, 0.5 ;  /* 0x3f0000002a2ad820 */ /* 0x000fe20000400000 */
[----:B------:R2:W3:Y:S01]  /*36d0*/  MUFU.EX2 R24, R35 ;  /* 0x0000002300187308 */ /* 0x0004e20000000800 */
[----:B-----5:R-:W-:Y:S01]  /*36e0*/  @!P1 FMUL R28, R28, R28 ;  /* 0x0000001c1c1c9220 */ /* 0x020fe20000400000 */
[----:B------:R-:W-:Y:S01]  /*36f0*/  FSETP.GEU.AND P1, PT, R55, -126, PT ;  /* 0xc2fc00003700780b */ /* 0x000fe20003f2e000 */
[----:B------:R-:W-:Y:S01]  /*3700*/  FADD R40, R5, R34 ;  /* 0x0000002205287221 */ /* 0x000fe20000000000 */
[----:B------:R-:W-:Y:S01]  /*3710*/  FADD R5, R146, R57 ;  /* 0x0000003992057221 */ /* 0x000fe20000000000 */
[----:B------:R-:W-:Y:S01]  /*3720*/  FADD R34, R138, R27 ;  /* 0x0000001b8a227221 */ /* 0x000fe20000000000 */
[----:B------:R-:W-:Y:S01]  /*3730*/  FADD R38, R38, R43 ;  /* 0x0000002b26267221 */ /* 0x000fe20000000000 */
[----:B------:R-:W-:Y:S01]  /*3740*/  @!P3 FMUL R50, R50, 0.5 ;  /* 0x3f0000003232b820 */ /* 0x000fe20000400000 */
[----:B------:R-:W4:Y:S01]  /*3750*/  MUFU.EX2 R32, R51 ;  /* 0x0000003300207308 */ /* 0x000f220000000800 */
[----:B-1----:R-:W-:Y:S01]  /*3760*/  @!P6 FMUL R143, R143, R143 ;  /* 0x0000008f8f8fe220 */ /* 0x002fe20000400000 */
[----:B------:R-:W-:Y:S01]  /*3770*/  FSETP.GEU.AND P6, PT, R58, -126, PT ;  /* 0xc2fc00003a00780b */ /* 0x000fe20003fce000 */
[----:B--2---:R-:W-:Y:S01]  /*3780*/  FADD R35, R29, R124 ;  /* 0x0000007c1d237221 */ /* 0x004fe20000000000 */
[----:B------:R-:W-:Y:S01]  /*3790*/  FADD R5, R5, R34 ;  /* 0x0000002205057221 */ /* 0x000fe20000000000 */
[----:B------:R-:W-:-:S02]  /*37a0*/  F2FP.F16.F32.PACK_AB R146, R25, R146 ;  /* 0x000000921992723e */ /* 0x000fc400000000ff */
[----:B------:R-:W-:Y:S01]  /*37b0*/  @!P1 FMUL R55, R55, 0.5 ;  /* 0x3f00000037379820 */ /* 0x000fe20000400000 */
[----:B------:R1:W2:Y:S01]  /*37c0*/  MUFU.EX2 R141, R42 ;  /* 0x0000002a008d7308 */ /* 0x0002a20000000800 */
[----:B---3--:R-:W-:Y:S01]  /*37d0*/  @!P2 FMUL R24, R24, R24 ;  /* 0x000000181818a220 */ /* 0x008fe20000400000 */
[----:B------:R-:W-:Y:S01]  /*37e0*/  FSETP.GEU.AND P2, PT, R47, -126, PT ;  /* 0xc2fc00002f00780b */ /* 0x000fe20003f4e000 */
[----:B------:R-:W-:Y:S01]  /*37f0*/  FADD R39, R4, R35 ;  /* 0x0000002304277221 */ /* 0x000fe20000000000 */
[----:B------:R-:W-:Y:S01]  /*3800*/  FADD R4, R15, R134 ;  /* 0x000000860f047221 */ /* 0x000fe20000000000 */
[----:B------:R-:W-:Y:S01]  /*3810*/  FADD R35, R33, R126 ;  /* 0x0000007e21237221 */ /* 0x000fe20000000000 */
[----:B------:R-:W-:Y:S01]  /*3820*/  FADD R5, R40, R5 ;  /* 0x0000000528057221 */ /* 0x000fe20000000000 */
[----:B------:R-:W-:Y:S01]  /*3830*/  @!P6 FMUL R58, R58, 0.5 ;  /* 0x3f0000003a3ae820 */ /* 0x000fe20000400000 */
[----:B------:R-:W3:Y:S01]  /*3840*/  MUFU.EX2 R137, R50 ;  /* 0x0000003200897308 */ /* 0x000ee20000000800 */
[----:B----4-:R-:W-:Y:S01]  /*3850*/  @!P4 FMUL R32, R32, R32 ;  /* 0x000000202020c220 */ /* 0x010fe20000400000 */
[----:B------:R-:W-:Y:S01]  /*3860*/  FSETP.GEU.AND P4, PT, R63, -126, PT ;  /* 0xc2fc00003f00780b */ /* 0x000fe20003f8e000 */
[----:B------:R-:W-:Y:S01]  /*3870*/  FADD R35, R4, R35 ;  /* 0x0000002304237221 */ /* 0x000fe20000000000 */
[----:B-1----:R-:W-:Y:S01]  /*3880*/  FADD R42, R31, R36 ;  /* 0x000000241f2a7221 */ /* 0x002fe20000000000 */
[----:B------:R-:W-:Y:S01]  /*3890*/  FADD R31, R25, R130 ;  /* 0x00000082191f7221 */ /* 0x000fe20000000000 */
[----:B------:R-:W-:Y:S01]  /*38a0*/  FADD R36, R41, R122 ;  /* 0x0000007a29247221 */ /* 0x000fe20000000000 */
[----:B------:R-:W-:Y:S01]  /*38b0*/  @!P2 FMUL R47, R47, 0.5 ;  /* 0x3f0000002f2fa820 */ /* 0x000fe20000400000 */
[----:B------:R-:W1:Y:S01]  /*38c0*/  MUFU.EX2 R139, R55 ;  /* 0x00000037008b7308 */ /* 0x000e620000000800 */
[----:B--2---:R-:W-:Y:S01]  /*38d0*/  @!P5 FMUL R141, R141, R141 ;  /* 0x0000008d8d8dd220 */ /* 0x004fe20000400000 */
[----:B------:R-:W-:Y:S01]  /*38e0*/  FSETP.GEU.AND P5, PT, R54, -126, PT ;  /* 0xc2fc00003600780b */ /* 0x000fe20003fae000 */
[----:B------:R-:W-:Y:S01]  /*38f0*/  FADD R36, R31, R36 ;  /* 0x000000241f247221 */ /* 0x000fe20000000000 */
[----:B------:R-:W-:Y:S01]  /*3900*/  FADD R39, R39, R42 ;  /* 0x0000002a27277221 */ /* 0x000fe20000000000 */
[----:B------:R-:W-:Y:S01]  /*3910*/  FADD R5, R38, R5 ;  /* 0x0000000526057221 */ /* 0x000fe20000000000 */
[----:B------:R-:W-:Y:S01]  /*3920*/  F2FP.F16.F32.PACK_AB R142, R33, R142 ;  /* 0x0000008e218e723e */ /* 0x000fe200000000ff */
[----:B------:R-:W-:Y:S01]  /*3930*/  @!P4 FMUL R63, R63, 0.5 ;  /* 0x3f0000003f3fc820 */ /* 0x000fe20000400000 */
[----:B------:R-:W2:Y:S01]  /*3940*/  MUFU.EX2 R58, R58 ;  /* 0x0000003a003a7308 */ /* 0x000ea20000000800 */
[----:B---3--:R-:W-:Y:S01]  /*3950*/  @!P3 FMUL R137, R137, R137 ;  /* 0x000000898989b220 */ /* 0x008fe20000400000 */
[----:B------:R-:W-:Y:S01]  /*3960*/  FSETP.GEU.AND P3, PT, R62, -126, PT ;  /* 0xc2fc00003e00780b */ /* 0x000fe20003f6e000 */
[----:B------:R-:W-:Y:S01]  /*3970*/  FADD R36, R35, R36 ;  /* 0x0000002423247221 */ /* 0x000fe20000000000 */
[----:B------:R-:W-:-:S02]  /*3980*/  F2FP.F16.F32.PACK_AB R138, R41, R138 ;  /* 0x0000008a298a723e */ /* 0x000fc400000000ff */
[----:B------:R-:W-:Y:S01]  /*3990*/  F2FP.F16.F32.PACK_AB R134, R134, R49 ;  /* 0x000000318686723e */ /* 0x000fe200000000ff */
[----:B------:R-:W-:Y:S01]  /*39a0*/  @!P5 FMUL R54, R54, 0.5 ;  /* 0x3f0000003636d820 */ /* 0x000fe20000400000 */
[----:B------:R-:W3:Y:S01]  /*39b0*/  MUFU.EX2 R30, R47 ;  /* 0x0000002f001e7308 */ /* 0x000ee20000000800 */
[----:B-1----:R-:W-:Y:S01]  /*39c0*/  @!P1 FMUL R139, R139, R139 ;  /* 0x0000008b8b8b9220 */ /* 0x002fe20000400000 */
[----:B------:R-:W-:Y:S01]  /*39d0*/  FSETP.GEU.AND P1, PT, R67, -126, PT ;  /* 0xc2fc00004300780b */ /* 0x000fe20003f2e000 */
[----:B------:R-:W-:Y:S01]  /*39e0*/  FADD R36, R39, R36 ;  /* 0x0000002427247221 */ /* 0x000fe20000000000 */
[----:B------:R-:W-:Y:S02]  /*39f0*/  F2FP.F16.F32.PACK_AB R128, R128, R53 ;  /* 0x000000358080723e */ /* 0x000fe400000000ff */
[----:B------:R-:W-:Y:S01]  /*3a00*/  F2FP.F16.F32.PACK_AB R130, R130, R57 ;  /* 0x000000398282723e */ /* 0x000fe200000000ff */
[----:B------:R-:W-:Y:S01]  /*3a10*/  @!P3 FMUL R62, R62, 0.5 ;  /* 0x3f0000003e3eb820 */ /* 0x000fe20000400000 */
[----:B------:R-:W1:Y:S01]  /*3a20*/  MUFU.EX2 R135, R63 ;  /* 0x0000003f00877308 */ /* 0x000e620000000800 */
[----:B--2---:R-:W-:Y:S01]  /*3a30*/  @!P6 FMUL R58, R58, R58 ;  /* 0x0000003a3a3ae220 */ /* 0x004fe20000400000 */
[----:B------:R-:W-:Y:S01]  /*3a40*/  FSETP.GEU.AND P6, PT, R74, -126, PT ;  /* 0xc2fc00004a00780b */ /* 0x000fe20003fce000 */
[----:B------:R-:W-:Y:S01]  /*3a50*/  FADD R5, R5, R36 ;  /* 0x0000002405057221 */ /* 0x000fe20000000000 */
[----:B------:R-:W-:Y:S01]  /*3a60*/  F2FP.F16.F32.PACK_AB R124, R124, R61 ;  /* 0x0000003d7c7c723e */ /* 0x000fe200000000ff */
[----:B------:R-:W-:Y:S01]  /*3a70*/  FADD R31, R149, R58 ;  /* 0x0000003a951f7221 */ /* 0x000fe20000000000 */
[----:B------:R-:W-:Y:S01]  /*3a80*/  F2FP.F16.F32.PACK_AB R126, R126, R65 ;  /* 0x000000417e7e723e */ /* 0x000fe200000000ff */
[----:B------:R-:W-:Y:S01]  /*3a90*/  @!P1 FMUL R67, R67, 0.5 ;  /* 0x3f00000043439820 */ /* 0x000fe20000400000 */
[----:B------:R-:W2:Y:S01]  /*3aa0*/  MUFU.EX2 R54, R54 ;  /* 0x0000003600367308 */ /* 0x000ea20000000800 */
[----:B---3--:R-:W-:Y:S01]  /*3ab0*/  @!P2 FMUL R30, R30, R30 ;  /* 0x0000001e1e1ea220 */ /* 0x008fe20000400000 */
[----:B------:R-:W-:-:S02]  /*3ac0*/  FSETP.GEU.AND P2, PT, R59, -126, PT ;  /* 0xc2fc00003b00780b */ /* 0x000fc40003f4e000 */
[----:B------:R-:W-:Y:S02]  /*3ad0*/  F2FP.F16.F32.PACK_AB R122, R122, R27 ;  /* 0x0000001b7a7a723e */ /* 0x000fe400000000ff */
[----:B------:R-:W-:Y:S01]  /*3ae0*/  F2FP.F16.F32.PACK_AB R149, R20, R149 ;  /* 0x000000951495723e */ /* 0x000fe200000000ff */
[----:B------:R-:W-:Y:S01]  /*3af0*/  @!P6 FMUL R74, R74, 0.5 ;  /* 0x3f0000004a4ae820 */ /* 0x000fe20000400000 */
[----:B------:R-:W3:Y:S01]  /*3b00*/  MUFU.EX2 R62, R62 ;  /* 0x0000003e003e7308 */ /* 0x000ee20000000800 */
[----:B-1----:R-:W-:Y:S01]  /*3b10*/  @!P4 FMUL R135, R135, R135 ;  /* 0x000000878787c220 */ /* 0x002fe20000400000 */
[----:B------:R-:W-:-:S05]  /*3b20*/  FSETP.GEU.AND P4, PT, R82, -126, PT ;  /* 0xc2fc00005200780b */ /* 0x000fca0003f8e000 */
[----:B------:R-:W-:Y:S01]  /*3b30*/  @!P2 FMUL R59, R59, 0.5 ;  /* 0x3f0000003b3ba820 */ /* 0x000fe20000400000 */
[----:B------:R-:W1:Y:S01]  /*3b40*/  MUFU.EX2 R129, R67 ;  /* 0x0000004300817308 */ /* 0x000e620000000800 */
[----:B--2---:R-:W-:Y:S01]  /*3b50*/  @!P5 FMUL R54, R54, R54 ;  /* 0x000000363636d220 */ /* 0x004fe20000400000 */
[----:B------:R-:W-:-:S05]  /*3b60*/  FSETP.GEU.AND P5, PT, R66, -126, PT ;  /* 0xc2fc00004200780b */ /* 0x000fca0003fae000 */
[----:B------:R-:W-:Y:S01]  /*3b70*/  @!P4 FMUL R82, R82, 0.5 ;  /* 0x3f0000005252c820 */ /* 0x000fe20000400000 */
[----:B------:R-:W2:Y:S01]  /*3b80*/  MUFU.EX2 R133, R59 ;  /* 0x0000003b00857308 */ /* 0x000ea20000000800 */
[----:B---3--:R-:W-:Y:S01]  /*3b90*/  @!P3 FMUL R62, R62, R62 ;  /* 0x0000003e3e3eb220 */ /* 0x008fe20000400000 */
[----:B------:R-:W-:-:S05]  /*3ba0*/  FSETP.GEU.AND P3, PT, R75, -126, PT ;  /* 0xc2fc00004b00780b */ /* 0x000fca0003f6e000 */
[----:B------:R-:W-:Y:S01]  /*3bb0*/  @!P5 FMUL R66, R66, 0.5 ;  /* 0x3f0000004242d820 */ /* 0x000fe20000400000 */
[----:B------:R-:W3:Y:S01]  /*3bc0*/  MUFU.EX2 R74, R74 ;  /* 0x0000004a004a7308 */ /* 0x000ee20000000800 */
[----:B-1----:R-:W-:Y:S01]  /*3bd0*/  @!P1 FMUL R129, R129, R129 ;  /* 0x0000008181819220 */ /* 0x002fe20000400000 */
[----:B------:R-:W-:-:S03]  /*3be0*/  FSETP.GEU.AND P1, PT, R83, -126, PT ;  /* 0xc2fc00005300780b */ /* 0x000fc60003f2e000 */
[----:B------:R-:W-:Y:S02]  /*3bf0*/  FADD R46, R24, R129 ;  /* 0x00000081182e7221 */ /* 0x000fe40000000000 */
        /* <DEDUP_REMOVED lines=9> */
[----:B------:R-:W-:-:S03]  /*3c90*/  FSETP.GEU.AND P6, PT, R78, -126, PT ;  /* 0xc2fc00004e00780b */ /* 0x000fc60003fce000 */
[----:B------:R-:W-:Y:S01]  /*3ca0*/  FADD R48, R141, R74 ;  /* 0x0000004a8d307221 */ /* 0x000fe20000000000 */
[----:B------:R-:W-:Y:S01]  /*3cb0*/  F2FP.F16.F32.PACK_AB R141, R28, R141 ;  /* 0x0000008d1c8d723e */ /* 0x000fe200000000ff */
[----:B------:R-:W-:Y:S01]  /*3cc0*/  @!P2 FMUL R70, R70, 0.5 ;  /* 0x3f0000004646a820 */ /* 0x000fe20000400000 */
[----:B------:R-:W3:Y:S01]  /*3cd0*/  MUFU.EX2 R125, R75 ;  /* 0x0000004b007d7308 */ /* 0x000ee20000000800 */
[----:B-1----:R-:W-:Y:S01]  /*3ce0*/  @!P4 FMUL R82, R82, R82 ;  /* 0x000000525252c220 */ /* 0x002fe20000400000 */
[----:B------:R-:W-:Y:S01]  /*3cf0*/  FSETP.GEU.AND P4, PT, R86, -126, PT ;  /* 0xc2fc00005600780b */ /* 0x000fe20003f8e000 */
[----:B------:R-:W-:Y:S01]  /*3d00*/  FADD R50, R31, R48 ;  /* 0x000000301f327221 */ /* 0x000fe20000000000 */
[----:B------:R-:W-:Y:S01]  /*3d10*/  FADD R31, R14, R135 ;  /* 0x000000870e1f7221 */ /* 0x000fe20000000000 */
[----:B------:R-:W-:Y:S01]  /*3d20*/  FADD R51, R137, R82 ;  /* 0x0000005289337221 */ /* 0x000fe20000000000 */
[----:B------:R-:W-:Y:S01]  /*3d30*/  F2FP.F16.F32.PACK_AB R137, R32, R137 ;  /* 0x000000892089723e */ /* 0x000fe200000000ff */
[----:B------:R-:W-:Y:S01]  /*3d40*/  @!P6 FMUL R78, R78, 0.5 ;  /* 0x3f0000004e4ee820 */ /* 0x000fe20000400000 */
[----:B------:R-:W1:Y:S01]  /*3d50*/  MUFU.EX2 R121, R83 ;  /* 0x0000005300797308 */ /* 0x000e620000000800 */
[----:B--2---:R-:W-:Y:S01]  /*3d60*/  @!P5 FMUL R66, R66, R66 ;  /* 0x000000424242d220 */ /* 0x004fe20000400000 */
[----:B------:R-:W-:-:S02]  /*3d70*/  FSETP.GEU.AND P5, PT, R71, -126, PT ;  /* 0xc2fc00004700780b */ /* 0x000fc40003fae000 */
[----:B------:R-:W-:Y:S01]  /*3d80*/  F2FP.F16.F32.PACK_AB R135, R135, R62 ;  /* 0x0000003e8787723e */ /* 0x000fe200000000ff */
[----:B------:R-:W-:Y:S01]  /*3d90*/  FADD R44, R145, R66 ;  /* 0x00000042912c7221 */ /* 0x000fe20000000000 */
[----:B------:R-:W-:Y:S01]  /*3da0*/  F2FP.F16.F32.PACK_AB R145, R24, R145 ;  /* 0x000000911891723e */ /* 0x000fe200000000ff */
[----:B------:R-:W-:Y:S01]  /*3db0*/  @!P4 FMUL R86, R86, 0.5 ;  /* 0x3f0000005656c820 */ /* 0x000fe20000400000 */
[----:B------:R-:W2:Y:S01]  /*3dc0*/  MUFU.EX2 R70, R70 ;  /* 0x0000004600467308 */ /* 0x000ea20000000800 */
[----:B---3--:R-:W-:Y:S01]  /*3dd0*/  @!P3 FMUL R125, R125, R125 ;  /* 0x0000007d7d7db220 */ /* 0x008fe20000400000 */
[----:B------:R-:W-:Y:S01]  /*3de0*/  FSETP.GEU.AND P3, PT, R79, -126, PT ;  /* 0xc2fc00004f00780b */ /* 0x000fe20003f6e000 */
[----:B------:R-:W-:Y:S01]  /*3df0*/  FADD R59, R44, R51 ;  /* 0x000000332c3b7221 */ /* 0x000fe20000000000 */
[----:B------:R-:W-:Y:S01]  /*3e00*/  F2FP.F16.F32.PACK_AB R129, R129, R66 ;  /* 0x000000428181723e */ /* 0x000fe200000000ff */
        /* <DEDUP_REMOVED lines=13> */
[----:B------:R-:W-:-:S03]  /*3ee0*/  FADD R55, R46, R55 ;  /* 0x000000372e377221 */ /* 0x000fc60000000000 */
[----:B------:R-:W-:Y:S01]  /*3ef0*/  FADD R34, R147, R70 ;  /* 0x0000004693227221 */ /* 0x000fe20000000000 */
[----:B------:R-:W-:Y:S01]  /*3f00*/  FADD R52, R52, R55 ;  /* 0x0000003734347221 */ /* 0x000fe20000000000 */
[----:B------:R-:W-:Y:S01]  /*3f10*/  @!P1 FMUL R3, R3, 0.5 ;  /* 0x3f00000003039820 */ /* 0x000fe20000400000 */
[----:B------:R-:W2:Y:S01]  /*3f20*/  MUFU.EX2 R131, R71 ;  /* 0x0000004700837308 */ /* 0x000ea20000000800 */
[----:B---3--:R-:W-:Y:S01]  /*3f30*/  @!P6 FMUL R78, R78, R78 ;  /* 0x0000004e4e4ee220 */ /* 0x008fe20000400000 */
[----:B------:R-:W-:-:S03]  /*3f40*/  F2FP.F16.F32.PACK_AB R147, R26, R147 ;  /* 0x000000931a93723e */ /* 0x000fc600000000ff */
[----:B------:R-:W-:Y:S01]  /*3f50*/  FADD R46, R143, R78 ;  /* 0x0000004e8f2e7221 */ /* 0x000fe20000000000 */
[----:B------:R-:W-:Y:S02]  /*3f60*/  F2FP.F16.F32.PACK_AB R143, R30, R143 ;  /* 0x0000008f1e8f723e */ /* 0x000fe400000000ff */
[----:B------:R-:W3:Y:S01]  /*3f70*/  MUFU.EX2 R127, R79 ;  /* 0x0000004f007f7308 */ /* 0x000ee20000000800 */
[----:B-1----:R-:W-:-:S04]  /*3f80*/  @!P4 FMUL R123, R123, R123 ;  /* 0x0000007b7b7bc220 */ /* 0x002fc80000400000 */
[----:B------:R-:W-:-:S03]  /*3f90*/  FADD R47, R54, R123 ;  /* 0x0000007b362f7221 */ /* 0x000fc60000000000 */
[----:B------:R1:W4:Y:S01]  /*3fa0*/  MUFU.EX2 R4, R3 ;  /* 0x0000000300047308 */ /* 0x0003220000000800 */
[----:B------:R-:W-:Y:S01]  /*3fb0*/  FADD R34, R34, R47 ;  /* 0x0000002f22227221 */ /* 0x000fe20000000000 */
[----:B--2---:R-:W-:-:S04]  /*3fc0*/  @!P5 FMUL R131, R131, R131 ;  /* 0x000000838383d220 */ /* 0x004fc80000400000 */
[----:B------:R-:W-:Y:S01]  /*3fd0*/  FADD R44, R26, R131 ;  /* 0x000000831a2c7221 */ /* 0x000fe20000000000 */
[----:B------:R-:W-:Y:S01]  /*3fe0*/  F2FP.F16.F32.PACK_AB R131, R131, R70 ;  /* 0x000000468383723e */ /* 0x000fe200000000ff */
[----:B-1----:R-:W-:Y:S01]  /*3ff0*/  FADD R3, R151, R62 ;  /* 0x0000003e97037221 */ /* 0x002fe20000000000 */
[----:B---3--:R-:W-:Y:S01]  /*4000*/  @!P3 FMUL R127, R127, R127 ;  /* 0x0000007f7f7fb220 */ /* 0x008fe20000400000 */
[----:B------:R-:W-:Y:S02]  /*4010*/  F2FP.F16.F32.PACK_AB R151, R14, R151 ;  /* 0x000000970e97723e */ /* 0x000fe400000000ff */
[----:B------:R-:W-:Y:S01]  /*4020*/  FADD R3, R3, R46 ;  /* 0x0000002e03037221 */ /* 0x000fe20000000000 */
[----:B------:R-:W-:Y:S01]  /*4030*/  FADD R48, R30, R127 ;  /* 0x0000007f1e307221 */ /* 0x000fe20000000000 */
[----:B------:R-:W-:Y:S02]  /*4040*/  F2FP.F16.F32.PACK_AB R127, R127, R78 ;  /* 0x0000004e7f7f723e */ /* 0x000fe400000000ff */
[----:B------:R-:W-:Y:S01]  /*4050*/  FADD R3, R3, R34 ;  /* 0x0000002203037221 */ /* 0x000fe20000000000 */
[----:B------:R-:W-:Y:S01]  /*4060*/  MOV R34, UR52 ;  /* 0x0000003400227c02 */ /* 0x000fe20008000f00 */
[----:B----4-:R-:W-:Y:S01]  /*4070*/  @!P1 FMUL R4, R4, R4 ;  /* 0x0000000404049220 */ /* 0x010fe20000400000 */
[----:B------:R-:W-:Y:S01]  /*4080*/  FADD R31, R31, R48 ;  /* 0x000000301f1f7221 */ /* 0x000fe20000000000 */
[----:B------:R-:W-:Y:S01]  /*4090*/  FADD R3, R50, R3 ;  /* 0x0000000332037221 */ /* 0x000fe20000000000 */
[----:B------:R1:W-:Y:S01]  /*40a0*/  SYNCS.ARRIVE.TRANS64.A1T0 RZ, [R34+UR4], RZ ;  /* 0x000000ff22ff79a7 */ /* 0x0003e20008100004 */
[----:B------:R-:W-:Y:S01]  /*40b0*/  UIADD3 UR4, UR36, 0x1, URZ ;  /* 0x0000000124047890 */ /* 0x000fe2000fffe03f */
[C---:B------:R-:W-:Y:S01]  /*40c0*/  FADD R51, R139.reuse, R4 ;  /* 0x000000048b337221 */ /* 0x040fe20000000000 */
[----:B------:R-:W-:-:S02]  /*40d0*/  F2FP.F16.F32.PACK_AB R139, R139, R54 ;  /* 0x000000368b8b723e */ /* 0x000fc400000000ff */
[----:B------:R-:W-:Y:S01]  /*40e0*/  UISETP.NE.AND UP0, UPT, UR4, 0x5, UPT ;  /* 0x000000050400788c */ /* 0x000fe2000bf05270 */
[----:B------:R-:W-:-:S03]  /*40f0*/  FADD R44, R44, R51 ;  /* 0x000000332c2c7221 */ /* 0x000fc60000000000 */
[----:B------:R-:W-:Y:S01]  /*4100*/  USEL UR5, URZ, 0x1, UP0 ;  /* 0x000000013f057887 */ /* 0x000fe20008000000 */
[----:B------:R-:W-:Y:S01]  /*4110*/  FADD R31, R31, R44 ;  /* 0x0000002c1f1f7221 */ /* 0x000fe20000000000 */
[----:B------:R-:W-:-:S03]  /*4120*/  USEL UR4, UR4, URZ, UP0 ;  /* 0x0000003f04047287 */ /* 0x000fc60008000000 */
[----:B------:R-:W-:Y:S01]  /*4130*/  FADD R52, R52, R31 ;  /* 0x0000001f34347221 */ /* 0x000fe20000000000 */
[----:B------:R-:W-:-:S03]  /*4140*/  LOP3.LUT R22, R22, UR5, RZ, 0x3c, !PT ;  /* 0x0000000516167c12 */ /* 0x000fc6000f8e3cff */
[----:B------:R-:W-:Y:S01]  /*4150*/  FADD R3, R3, R52 ;  /* 0x0000003403037221 */ /* 0x000fe20000000000 */
[----:B-1----:R-:W-:Y:S06]  /*4160*/  @!P0 BRA `(.L_x_21) ;  /* 0x0000000000048947 */ /* 0x002fec0003800000 */
[----:B------:R-:W-:Y:S01]  /*4170*/  BPT.TRAP 0x1 ;  /* 0x000000040000795c */ /* 0x000fe20000300000 */
.L_x_21:
[----:B------:R-:W-:Y:S01]  /*4180*/  ULEA UR5, UR4, UR37, 0x3 ;  /* 0x0000002504057291 */ /* 0x000fe2000f8e183f */
[----:B------:R-:W-:Y:S01]  /*4190*/  SHF.L.U32 R13, R22, 0x1f, RZ ;  /* 0x0000001f160d7819 */ /* 0x000fe200000006ff */
[----:B------:R-:W-:-:S07]  /*41a0*/  ULOP3.LUT UR38, UR38, 0x4000000, URZ, 0xfc, !UPT ;  /* 0x0400000026267892 */ /* 0x000fce000f8efc3f */
[----:B------:R-:W1:Y:S02]  /*41b0*/  SYNCS.PHASECHK.TRANS64.TRYWAIT P1, [UR5+0x4c400], R13 ;  /* 0x04c4000dff0075a7 */ /* 0x000e640008020145 */
[----:B-1----:R-:W-:Y:S05]  /*41c0*/  @!P1 BRA `(.L_x_22) ;  /* 0x000000b000709947 */ /* 0x002fea0003800000 */
.L_x_132:
[----:B------:R-:W-:Y:S01]  /*41d0*/  UIMAD UR5, UR4, 0xc00, UR38 ;  /* 0x00000c00040578a4 */ /* 0x000fe2000f8e0226 */
[----:B------:R-:W-:Y:S01]  /*41e0*/  WARPGROUP.ARRIVE ;  /* 0x00000000000079c5 */ /* 0x000fe20000000000 */
[----:B------:R-:W-:Y:S01]  /*41f0*/  UMOV UR11, 0x40000040 ;  /* 0x40000040000b7882 */ /* 0x000fe20000000000 */
[----:B------:R-:W-:-:S04]  /*4200*/  F2FP.F16.F32.PACK_AB R123, R4, R123 ;  /* 0x0000007b047b723e */ /* 0x000fc800000000ff */
[----:B------:R-:W-:Y:S02]  /*4210*/  UMOV UR10, UR5 ;  /* 0x00000005000a7c82 */ /* 0x000fe40008000000 */
[----:B------:R-:W-:Y:S01]  /*4220*/  HGMMA.64x192x16.F32 R24, R148, gdesc[UR8].tnspB, RZ, !UPT, gsb0 ;  /* 0x42e0000894187df0 */ /* 0x000fe2000c0008ff */
[----:B------:R-:W-:Y:S01]  /*4230*/  UIADD3 UR10, UR5, 0x80, URZ ;  /* 0x00000080050a7890 */ /* 0x000fe2000fffe03f */
[----:B------:R-:W-:Y:S01]  /*4240*/  UMOV UR11, 0x40000040 ;  /* 0x40000040000b7882 */ /* 0x000fe20000000000 */
[----:B------:R-:W-:Y:S02]  /*4250*/  WARPGROUP.DEPBAR.LE gsb0, 0x0 ;  /* 0x00008000000079c5 */ /* 0x000fe40000010000 */
[----:B------:R-:W-:-:S15]  /*4260*/  WARPGROUP.ARRIVE ;  /* 0x00000000000079c5 */ /* 0x000fde0000000000 */
[----:B------:R-:W-:Y:S01]  /*4270*/  HGMMA.64x192x16.F32 R24, R144, gdesc[UR8].tnspB, R24, gsb0 ;  /* 0x42e0000890187df0 */ /* 0x000fe20008000818 */
        /* <DEDUP_REMOVED lines=29> */
[----:B------:R-:W-:Y:S03]  /*4450*/  HGMMA.64x192x16.F32 R24, R120, gdesc[UR8].tnspB, R24, gsb0 ;  /* 0x42e0000878187df0 */ /* 0x000fe60008000818 */
[----:B------:R-:W-:Y:S02]  /*4460*/  WARPGROUP.DEPBAR.LE gsb0, 0x0 ;  /* 0x00008000000079c5 */ /* 0x000fe40000010000 */
[----:B------:R-:W-:Y:S05]  /*4470*/  @!P0 BRA `(.L_x_23) ;  /* 0x0000000000048947 */ /* 0x000fea0003800000 */
[----:B------:R-:W-:Y:S01]  /*4480*/  BPT.TRAP 0x1 ;  /* 0x000000040000795c */ /* 0x000fe20000300000 */
.L_x_23:
[----:B------:R-:W-:Y:S01]  /*4490*/  R2UR UR5, R18 ;  /* 0x00000000120572ca */ /* 0x000fe200000e0000 */
[----:B------:R-:W-:-:S04]  /*44a0*/  UIADD3 UR7, UR7, 0x4c428, URZ ;  /* 0x0004c42807077890 */ /* 0x000fc8000fffe03f */
[----:B------:R-:W-:-:S08]  /*44b0*/  UPRMT UR7, URZ, 0x654, UR7 ;  /* 0x000006543f077896 */ /* 0x000fd00008000007 */
[----:B------:R-:W-:Y:S01]  /*44c0*/  UISETP.GT.U32.AND UP0, UPT, UR5, 0x1, UPT ;  /* 0x000000010500788c */ /* 0x000fe2000bf04070 */
[----:B------:R-:W-:Y:S05]  /*44d0*/  SYNCS.ARRIVE.TRANS64.RED.A1T0 RZ, [UR7], RZ ;  /* 0x000000ffffff79a7 */ /* 0x000fea0008100407 */
[----:B------:R-:W-:-:S13]  /*44e0*/  PLOP3.LUT P1, PT, PT, PT, UP0, 0x80, 0x0 ;  /* 0x000000000000781c */ /* 0x000fda0003f2f008 */
[----:B------:R-:W-:Y:S05]  /*44f0*/  @P1 BRA `(.L_x_24) ;  /* 0x0000000000041947 */ /* 0x000fea0003800000 */
[----:B------:R-:W-:Y:S01]  /*4500*/  BPT.TRAP 0x1 ;  /* 0x000000040000795c */ /* 0x000fe20000300000 */
.L_x_24:
[----:B------:R-:W-:Y:S01]  /*4510*/  UIADD3 UR36, UR4, 0x1, URZ ;  /* 0x0000000104247890 */ /* 0x000fe2000fffe03f */
[C---:B------:R-:W-:Y:S02]  /*4520*/  ISETP.GE.AND P2, PT, R11.reuse, 0x101, PT ;  /* 0x000001010b00780c */ /* 0x040fe40003f46270 */
[----:B------:R-:W-:Y:S01]  /*4530*/  IADD3 R4, R11, 0x7f, RZ ;  /* 0x0000007f0b047810 */ /* 0x000fe20007ffe0ff */
[----:B------:R-:W-:Y:S01]  /*4540*/  UISETP.NE.AND UP0, UPT, UR36, 0x5, UPT ;  /* 0x000000052400788c */ /* 0x000fe2000bf05270 */
[----:B-1----:R-:W-:Y:S02]  /*4550*/  IADD3 R13, R184, 0x80, RZ ;  /* 0x00000080b80d7810 */ /* 0x002fe40007ffe0ff */
[----:B------:R-:W-:Y:S01]  /*4560*/  SHF.R.S32.HI R11, RZ, 0x1f, R4 ;  /* 0x0000001fff0b7819 */ /* 0x000fe20000011404 */
[----:B------:R-:W-:Y:S02]  /*4570*/  USEL UR5, URZ, 0x1, UP0 ;  /* 0x000000013f057887 */ /* 0x000fe40008000000 */
[----:B------:R-:W-:Y:S01]  /*4580*/  USEL UR36, UR36, URZ, UP0 ;  /* 0x0000003f24247287 */ /* 0x000fe20008000000 */
[----:B------:R-:W-:-:S02]  /*4590*/  LEA.HI R11, R11, R4, RZ, 0x7 ;  /* 0x000000040b0b7211 */ /* 0x000fc400078f38ff */
[----:B------:R-:W-:Y:S02]  /*45a0*/  MOV R4, R13 ;  /* 0x0000000d00047202 */ /* 0x000fe40000000f00 */
[----:B------:R-:W-:Y:S02]  /*45b0*/  LOP3.LUT R22, R22, UR5, RZ, 0x3c, !PT ;  /* 0x0000000516167c12 */ /* 0x000fe4000f8e3cff */
[----:B------:R-:W-:Y:S01]  /*45c0*/  LEA.HI.SX32 R11, R11, 0xffffffff, 0x19 ;  /* 0xffffffff0b0b7811 */ /* 0x000fe200078fcaff */
[----:B------:R-:W-:Y:S06]  /*45d0*/  @!P2 BRA `(.L_x_25) ;  /* 0x000000300000a947 */ /* 0x000fec0003800000 */
[----:B------:R-:W-:Y:S01]  /*45e0*/  IMAD.MOV.U32 R4, RZ, RZ, R13 ;  /* 0x000000ffff047224 */ /* 0x000fe200078e000d */
[----:B------:R-:W-:Y:S01]  /*45f0*/  MOV R13, R10 ;  /* 0x0000000a000d7202 */ /* 0x000fe20000000f00 */
[----:B------:R-:W-:Y:S01]  /*4600*/  ULDC UR5, c[0x0][0x604] ;  /* 0x0001810000057ab9 */ /* 0x000fe20000000800 */
[----:B------:R-:W-:-:S07]  /*4610*/  MOV R15, R12 ;  /* 0x0000000c000f7202 */ /* 0x000fce0000000f00 */
.L_x_36:
[----:B-1----:R-:W-:Y:S05]  /*4620*/  @!P0 BRA `(.L_x_26) ;  /* 0x0000000000048947 */ /* 0x002fea0003800000 */
[----:B------:R-:W-:Y:S01]  /*4630*/  BPT.TRAP 0x1 ;  /* 0x000000040000795c */ /* 0x000fe20000300000 */
.L_x_26:
[----:B------:R-:W-:Y:S01]  /*4640*/  ULEA UR6, UR36, UR37, 0x3 ;  /* 0x0000002524067291 */ /* 0x000fe2000f8e183f */
[----:B------:R-:W-:-:S08]  /*4650*/  SHF.L.U32 R10, R22, 0x1f, RZ ;  /* 0x0000001f160a7819 */ /* 0x000fd000000006ff */
[----:B------:R-:W1:Y:S02]  /*4660*/  SYNCS.PHASECHK.TRANS64.TRYWAIT P2, [UR6+0x4c400], R10 ;  /* 0x04c4000aff0075a7 */ /* 0x000e640008040146 */
[----:B-1----:R-:W-:Y:S05]  /*4670*/  @!P2 BRA `(.L_x_27) ;  /* 0x000000ac005ca947 */ /* 0x002fea0003800000 */
.L_x_133:
[----:B------:R-:W-:Y:S01]  /*4680*/  R2UR UR52, R8 ;  /* 0x00000000083472ca */ /* 0x000fe200000e0000 */
[----:B------:R-:W-:Y:S01]  /*4690*/  UIMAD UR6, UR36, 0xc00, UR39 ;  /* 0x00000c00240678a4 */ /* 0x000fe2000f8e0227 */
[----:B------:R-:W-:Y:S01]  /*46a0*/  R2UR UR53, R9 ;  /* 0x00000000093572ca */ /* 0x000fe200000e0000 */
[----:B------:R-:W-:Y:S01]  /*46b0*/  WARPGROUP.ARRIVE ;  /* 0x00000000000079c5 */ /* 0x000fe20000000000 */
[----:B------:R-:W-:Y:S01]  /*46c0*/  UMOV UR55, 0x40000040 ;  /* 0x4000004000377882 */ /* 0x000fe20000000000 */
[----:B------:R-:W-:Y:S01]  /*46d0*/  UIADD3 UR10, UR6, 0x4, URZ ;  /* 0x00000004060a7890 */ /* 0x000fe2000fffe03f */
[----:B------:R-:W-:Y:S02]  /*46e0*/  UMOV UR11, 0x40000040 ;  /* 0x40000040000b7882 */ /* 0x000fe40000000000 */
[----:B------:R-:W-:Y:S01]  /*46f0*/  UMOV UR54, UR6 ;  /* 0x0000000600367c82 */ /* 0x000fe20008000000 */
[----:B------:R-:W-:Y:S01]  /*4700*/  UIADD3 UR14, UR6, 0x6, URZ ;  /* 0x00000006060e7890 */ /* 0x000fe2000fffe03f */
[----:B------:R-:W-:Y:S01]  /*4710*/  UMOV UR15, 0x40000040 ;  /* 0x40000040000f7882 */ /* 0x000fe20000000000 */
[----:B------:R-:W-:Y:S01]  /*4720*/  UIADD3 UR18, UR6, 0x400, URZ ;  /* 0x0000040006127890 */ /* 0x000fe2000fffe03f */
[----:B------:R-:W-:-:S03]  /*4730*/  UMOV UR19, 0x40000040 ;  /* 0x4000004000137882 */ /* 0x000fc60000000000 */
[----:B------:R-:W-:Y:S01]  /*4740*/  HGMMA.64x128x16.F32 R120, gdesc[UR52], RZ, !UPT, gsb0 ;  /* 0x01e00000347879f0 */ /* 0x000fe2000c0008ff */
[----:B------:R-:W-:Y:S01]  /*4750*/  R2UR UR52, R6 ;  /* 0x00000000063472ca */ /* 0x000fe200000e0000 */
[----:B------:R-:W-:Y:S01]  /*4760*/  UIADD3 UR54, UR6, 0x2, URZ ;  /* 0x0000000206367890 */ /* 0x000fe2000fffe03f */
[----:B------:R-:W-:Y:S01]  /*4770*/  R2UR UR53, R7 ;  /* 0x00000000073572ca */ /* 0x000fe200000e0000 */
[----:B------:R-:W-:Y:S01]  /*4780*/  UMOV UR55, 0x40000040 ;  /* 0x4000004000377882 */ /* 0x000fe20000000000 */
[----:B------:R-:W-:Y:S01]  /*4790*/  UIADD3 UR22, UR6, 0x402, URZ ;  /* 0x0000040206167890 */ /* 0x000fe2000fffe03f */
        /* <DEDUP_REMOVED lines=11> */
[----:B------:R-:W-:-:S02]  /*4850*/  WARPGROUP.DEPBAR.LE gsb0, 0x0 ;  /* 0x00008000000079c5 */ /* 0x000fc40000010000 */
[----:B------:R-:W-:-:S06]  /*4860*/  WARPGROUP.ARRIVE ;  /* 0x00000000000079c5 */ /* 0x000fcc0000000000 */
[----:B------:R-:W-:Y:S01]  /*4870*/  HGMMA.64x128x16.F32 R120, gdesc[UR52], R120, gsb0 ;  /* 0x01e00000347879f0 */ /* 0x000fe20008000878 */
[----:B------:R-:W-:Y:S01]  /*4880*/  UIADD3 UR54, UR6, 0x806, URZ ;  /* 0x0000080606367890 */ /* 0x000fe2000fffe03f */
[----:B------:R-:W-:Y:S01]  /*4890*/  UMOV UR52, UR56 ;  /* 0x0000003800347c82 */ /* 0x000fe20008000000 */
[----:B------:R-:W-:Y:S01]  /*48a0*/  UMOV UR53, UR57 ;  /* 0x0000003900357c82 */ /* 0x000fe20008000000 */
[----:B------:R-:W-:Y:S01]  /*48b0*/  UMOV UR55, 0x40000040 ;  /* 0x4000004000377882 */ /* 0x000fe20000000000 */
[----:B------:R-:W-:Y:S02]  /*48c0*/  WARPGROUP.DEPBAR.LE gsb0, 0x0 ;  /* 0x00008000000079c5 */ /* 0x000fe40000010000 */
[----:B------:R-:W-:-:S06]  /*48d0*/  WARPGROUP.ARRIVE ;  /* 0x00000000000079c5 */ /* 0x000fcc0000000000 */
[----:B------:R-:W-:Y:S01]  /*48e0*/  HGMMA.64x128x16.F32 R120, gdesc[UR8], R120, gsb0 ;  /* 0x01e00000087879f0 */ /* 0x000fe20008000878 */
[----:B------:R-:W-:-:S04]  /*48f0*/  UIADD3 UR10, UR36, 0x1, URZ ;  /* 0x00000001240a7890 */ /* 0x000fc8000fffe03f */
[----:B------:R-:W-:-:S04]  /*4900*/  UISETP.NE.AND UP0, UPT, UR10, 0x5, UPT ;  /* 0x000000050a00788c */ /* 0x000fc8000bf05270 */
[----:B------:R-:W-:Y:S02]  /*4910*/  USEL UR6, URZ, 0x1, UP0 ;  /* 0x000000013f067887 */ /* 0x000fe40008000000 */
[----:B------:R-:W-:-:S04]  /*4920*/  USEL UR10, UR10, URZ, UP0 ;  /* 0x0000003f0a0a7287 */ /* 0x000fc80008000000 */
[----:B------:R-:W-:Y:S01]  /*4930*/  LOP3.LUT R22, R22, UR6, RZ, 0x3c, !PT ;  /* 0x0000000616167c12 */ /* 0x000fe2000f8e3cff */
        /* <DEDUP_REMOVED lines=28> */
[----:B------:R-:W-:Y:S05]  /*4b00*/  @!P0 BRA `(.L_x_28) ;  /* 0x0000000000048947 */ /* 0x000fea0003800000 */
[----:B------:R-:W-:Y:S01]  /*4b10*/  BPT.TRAP 0x1 ;  /* 0x000000040000795c */ /* 0x000fe20000300000 */
.L_x_28:
[----:B-1----:R-:W-:Y:S01]  /*4b20*/  FMNMX R10, R120, R13, !PT ;  /* 0x0000000d780a7209 */ /* 0x002fe20007800000 */
[----:B------:R-:W-:Y:S01]  /*4b30*/  ULEA UR6, UR10, UR37, 0x3 ;  /* 0x000000250a067291 */ /* 0x000fe2000f8e183f */
[----:B------:R-:W-:Y:S02]  /*4b40*/  FMNMX R20, R122, R15, !PT ;  /* 0x0000000f7a147209 */ /* 0x000fe40007800000 */
[----:B------:R-:W-:Y:S02]  /*4b50*/  FMNMX R21, R121, R10, !PT ;  /* 0x0000000a79157209 */ /* 0x000fe40007800000 */
[----:B------:R-:W-:Y:S02]  /*4b60*/  FMNMX R187, R123, R20, !PT ;  /* 0x000000147bbb7209 */ /* 0x000fe40007800000 */
[----:B------:R-:W-:Y:S02]  /*4b70*/  FMNMX R10, R124, R21, !PT ;  /* 0x000000157c0a7209 */ /* 0x000fe40007800000 */
[----:B------:R-:W-:-:S02]  /*4b80*/  FMNMX R20, R126, R187, !PT ;  /* 0x000000bb7e147209 */ /* 0x000fc40007800000 */
[----:B------:R-:W-:-:S04]  /*4b90*/  FMNMX R21, R125, R10, !PT ;  /* 0x0000000a7d157209 */ /* 0x000fc80007800000 */
        /* <DEDUP_REMOVED lines=27> */
[----:B------:R-:W-:-:S05]  /*4d50*/  FMNMX R12, R181, R10, !PT ;  /* 0x0000000ab50c7209 */ /* 0x000fca0007800000 */
[----:B------:R-:W1:Y:S02]  /*4d60*/  SHFL.BFLY PT, R21, R12, 0x1, 0x1f ;  /* 0x0c201f000c157f89 */ /* 0x000e6400000e0000 */
[----:B-1----:R-:W-:-:S05]  /*4d70*/  FMNMX R21, R12, R21, !PT ;  /* 0x000000150c157209 */ /* 0x002fca0007800000 */
[----:B------:R-:W1:Y:S02]  /*4d80*/  SHFL.BFLY PT, R10, R21, 0x2, 0x1f ;  /* 0x0c401f00150a7f89 */ /* 0x000e6400000e0000 */
[----:B-1----:R-:W-:Y:S02]  /*4d90*/  FMNMX R10, R21, R10, !PT ;  /* 0x0000000a150a7209 */ /* 0x002fe40007800000 */
[----:B------:R-:W-:Y:S02]  /*4da0*/  FMNMX R21, R127, R20, !PT ;  /* 0x000000147f157209 */ /* 0x000fe40007800000 */
[----:B------:R-:W-:Y:S02]  /*4db0*/  FSETP.NEU.AND P2, PT, R10, -INF , PT ;  /* 0xff8000000a00780b */ /* 0x000fe40003f4d000 */
[----:B------:R-:W-:Y:S02]  /*4dc0*/  FMNMX R12, R130, R21, !PT ;  /* 0x00000015820c7209 */ /* 0x000fe40007800000 */
[----:B------:R-:W-:-:S02]  /*4dd0*/  FSEL R14, R10, RZ, P2 ;  /* 0x000000ff0a0e7208 */ /* 0x000fc40001000000 */
[----:B------:R-:W-:-:S03]  /*4de0*/  FMNMX R21, R131, R12, !PT ;  /* 0x0000000c83157209 */ /* 0x000fc60007800000 */
[----:B------:R-:W-:Y:S01]  /*4df0*/  FMUL R194, R14, UR5 ;  /* 0x000000050ec27c20 */ /* 0x000fe20008400000 */
[----:B------:R-:W-:-:S03]  /*4e00*/  FMNMX R12, R134, R21, !PT ;  /* 0x00000015860c7209 */ /* 0x000fc60007800000 */
[--C-:B------:R-:W-:Y:S01]  /*4e10*/  FFMA R120, R120, UR5, -R194.reuse ;  /* 0x0000000578787c23 */ /* 0x100fe200080008c2 */
[--C-:B------:R-:W-:Y:S01]  /*4e20*/  FFMA R121, R121, UR5, -R194.reuse ;  /* 0x0000000579797c23 */ /* 0x100fe200080008c2 */
[----:B------:R-:W-:Y:S01]  /*4e30*/  FMNMX R21, R135, R12, !PT ;  /* 0x0000000c87157209 */ /* 0x000fe20007800000 */
[--C-:B------:R-:W-:Y:S01]  /*4e40*/  FFMA R125, R125, UR5, -R194.reuse ;  /* 0x000000057d7d7c23 */ /* 0x100fe200080008c2 */
[--C-:B------:R-:W-:Y:S01]  /*4e50*/  FFMA R124, R124, UR5, -R194.reuse ;  /* 0x000000057c7c7c23 */ /* 0x100fe200080008c2 */
[----:B------:R-:W-:Y:S01]  /*4e60*/  FSETP.GEU.AND P6, PT, R120, -126, PT ;  /* 0xc2fc00007800780b */ /* 0x000fe20003fce000 */
[--C-:B------:R-:W-:Y:S01]  /*4e70*/  FFMA R132, R132, UR5, -R194.reuse ;  /* 0x0000000584847c23 */ /* 0x100fe200080008c2 */
[----:B------:R-:W-:Y:S01]  /*4e80*/  FSETP.GEU.AND P3, PT, R121, -126, PT ;  /* 0xc2fc00007900780b */ /* 0x000fe20003f6e000 */
[--C-:B------:R-:W-:Y:S01]  /*4e90*/  FFMA R128, R128, UR5, -R194.reuse ;  /* 0x0000000580807c23 */ /* 0x100fe200080008c2 */
[----:B------:R-:W-:Y:S01]  /*4ea0*/  FMNMX R12, R138, R21, !PT ;  /* 0x000000158a0c7209 */ /* 0x000fe20007800000 */
        /* <DEDUP_REMOVED lines=10> */
[----:B------:R-:W-:Y:S01]  /*4f50*/  @!P3 FMUL R121, R121, 0.5 ;  /* 0x3f0000007979b820 */ /* 0x000fe20000400000 */
[--C-:B------:R-:W-:Y:S01]  /*4f60*/  FFMA R144, R144, UR5, -R194.reuse ;  /* 0x0000000590907c23 */ /* 0x100fe200080008c2 */
[----:B------:R-:W1:Y:S01]  /*4f70*/  MUFU.EX2 R191, R120 ;  /* 0x0000007800bf7308 */ /* 0x000e620000000800 */
[----:B------:R-:W-:Y:S01]  /*4f80*/  FMNMX R129, R143, R12, !PT ;  /* 0x0000000c8f817209 */ /* 0x000fe20007800000 */
[----:B------:R-:W-:Y:S01]  /*4f90*/  @!P5 FMUL R125, R125, 0.5 ;  /* 0x3f0000007d7dd820 */ /* 0x000fe20000400000 */
[--C-:B------:R-:W-:Y:S01]  /*4fa0*/  FFMA R156, R156, UR5, -R194.reuse ;  /* 0x000000059c9c7c23 */ /* 0x100fe200080008c2 */
[----:B------:R-:W-:Y:S01]  /*4fb0*/  @!P4 FMUL R124, R124, 0.5 ;  /* 0x3f0000007c7cc820 */ /* 0x000fe20000400000 */
[----:B------:R-:W-:Y:S01]  /*4fc0*/  FMNMX R12, R146, R129, !PT ;  /* 0x00000081920c7209 */ /* 0x000fe20007800000 */
[--C-:B------:R-:W-:Y:S01]  /*4fd0*/  FFMA R153, R153, UR5, -R194.reuse ;  /* 0x0000000599997c23 */ /* 0x100fe200080008c2 */
[--C-:B------:R-:W-:Y:S01]  /*4fe0*/  FFMA R157, R157, UR5, -R194.reuse ;  /* 0x000000059d9d7c23 */ /* 0x100fe200080008c2 */
[----:B------:R2:W3:Y:S01]  /*4ff0*/  MUFU.EX2 R187, R121 ;  /* 0x0000007900bb7308 */ /* 0x0004e20000000800 */
[----:B------:R-:W-:Y:S01]  /*5000*/  @!P2 FMUL R128, R128, 0.5 ;  /* 0x3f0000008080a820 */ /* 0x000fe20000400000 */
[--C-:B------:R-:W-:Y:S01]  /*5010*/  FFMA R20, R164, UR5, -R194.reuse ;  /* 0x00000005a4147c23 */ /* 0x100fe200080008c2 */
[--C-:B------:R-:W-:Y:S01]  /*5020*/  FFMA R172, R172, UR5, -R194.reuse ;  /* 0x00000005acac7c23 */ /* 0x100fe200080008c2 */
[--C-:B------:R-:W-:Y:S01]  /*5030*/  FFMA R181, R181, UR5, -R194.reuse ;  /* 0x00000005b5b57c23 */ /* 0x100fe200080008c2 */
[----:B------:R-:W-:-:S03]  /*5040*/  FFMA R180, R180, UR5, -R194 ;  /* 0x00000005b4b47c23 */ /* 0x000fc600080008c2 */
[----:B------:R4:W5:Y:S01]  /*5050*/  MUFU.EX2 R192, R125 ;  /* 0x0000007d00c07308 */ /* 0x0009620000000800 */
[----:B-1----:R-:W-:Y:S01]  /*5060*/  @!P6 FMUL R191, R191, R191 ;  /* 0x000000bfbfbfe220 */ /* 0x002fe20000400000 */
[----:B------:R-:W-:Y:S01]  /*5070*/  FSETP.GEU.AND P6, PT, R21, -126, PT ;  /* 0xc2fc00001500780b */ /* 0x000fe20003fce000 */
[--C-:B--2---:R-:W-:Y:S01]  /*5080*/  FFMA R121, R133, UR5, -R194.reuse ;  /* 0x0000000585797c23 */ /* 0x104fe200080008c2 */
[----:B------:R-:W-:-:S04]  /*5090*/  FFMA R133, R148, UR5, -R194 ;  /* 0x0000000594857c23 */ /* 0x000fc800080008c2 */
[----:B------:R1:W2:Y:S01]  /*50a0*/  MUFU.EX2 R195, R124 ;  /* 0x0000007c00c37308 */ /* 0x0002a20000000800 */
[----:B---3--:R-:W-:Y:S01]  /*50b0*/  @!P3 FMUL R187, R187, R187 ;  /* 0x000000bbbbbbb220 */ /* 0x008fe20000400000 */
[----:B------:R-:W-:Y:S02]  /*50c0*/  FSETP.GEU.AND P3, PT, R132, -126, PT ;  /* 0xc2fc00008400780b */ /* 0x000fe40003f6e000 */
[----:B----4-:R-:W-:-:S03]  /*50d0*/  FMNMX R125, R147, R12, !PT ;  /* 0x0000000c937d7209 */ /* 0x010fc60007800000 */
[----:B------:R-:W-:Y:S01]  /*50e0*/  @!P6 FMUL R21, R21, 0.5 ;  /* 0x3f0000001515e820 */ /* 0x000fe20000400000 */
[----:B------:R-:W-:Y:S01]  /*50f0*/  FMNMX R12, R150, R125, !PT ;  /* 0x0000007d960c7209 */ /* 0x000fe20007800000 */
[----:B------:R3:W4:Y:S01]  /*5100*/  MUFU.EX2 R189, R128 ;  /* 0x0000008000bd7308 */ /* 0x0007220000000800 */
[----:B-----5:R-:W-:Y:S01]  /*5110*/  @!P5 FMUL R192, R192, R192 ;  /* 0x000000c0c0c0d220 */ /* 0x020fe20000400000 */
[----:B------:R-:W-:Y:S01]  /*5120*/  FSETP.GEU.AND P5, PT, R136, -126, PT ;  /* 0xc2fc00008800780b */ /* 0x000fe20003fae000 */
[--C-:B-1----:R-:W-:Y:S01]  /*5130*/  FFMA R124, R168, UR5, -R194.reuse ;  /* 0x00000005a87c7c23 */ /* 0x102fe200080008c2 */
[----:B------:R-:W-:Y:S02]  /*5140*/  FMNMX R125, R151, R12, !PT ;  /* 0x0000000c977d7209 */ /* 0x000fe40007800000 */
[----:B------:R-:W-:Y:S02]  /*5150*/  @!P3 FMUL R132, R132, 0.5 ;  /* 0x3f0000008484b820 */ /* 0x000fe40000400000 */
[----:B------:R-:W1:Y:S01]  /*5160*/  MUFU.EX2 R21, R21 ;  /* 0x0000001500157308 */ /* 0x000e620000000800 */
[----:B------:R-:W-:Y:S01]  /*5170*/  FMNMX R12, R154, R125, !PT ;  /* 0x0000007d9a0c7209 */ /* 0x000fe20007800000 */
[----:B--2---:R-:W-:Y:S01]  /*5180*/  @!P4 FMUL R195, R195, R195 ;  /* 0x000000c3c3c3c220 */ /* 0x004fe20000400000 */
[----:B------:R-:W-:Y:S01]  /*5190*/  FSETP.GEU.AND P4, PT, R121, -126, PT ;  /* 0xc2fc00007900780b */ /* 0x000fe20003f8e000 */
[--C-:B------:R-:W-:Y:S01]  /*51a0*/  FFMA R125, R141, UR5, -R194.reuse ;  /* 0x000000058d7d7c23 */ /* 0x100fe200080008c2 */
[----:B------:R-:W-:Y:S01]  /*51b0*/  FMNMX R129, R155, R12, !PT ;  /* 0x0000000c9b817209 */ /* 0x000fe20007800000 */
[----:B---3--:R-:W-:Y:S01]  /*51c0*/  FFMA R128, R160, UR5, -R194 ;  /* 0x00000005a0807c23 */ /* 0x008fe200080008c2 */
[----:B------:R-:W-:Y:S01]  /*51d0*/  @!P5 FMUL R136, R136, 0.5 ;  /* 0x3f0000008888d820 */ /* 0x000fe20000400000 */
[----:B------:R2:W3:Y:S01]  /*51e0*/  MUFU.EX2 R190, R132 ;  /* 0x0000008400be7308 */ /* 0x0004e20000000800 */
[----:B------:R-:W-:Y:S01]  /*51f0*/  FMNMX R12, R158, R129, !PT ;  /* 0x000000819e0c7209 */ /* 0x000fe20007800000 */
[----:B----4-:R-:W-:Y:S01]  /*5200*/  @!P2 FMUL R189, R189, R189 ;  /* 0x000000bdbdbda220 */ /* 0x010fe20000400000 */
[----:B------:R-:W-:-:S02]  /*5210*/  FSETP.GEU.AND P2, PT, R137, -126, PT ;  /* 0xc2fc00008900780b */ /* 0x000fc40003f4e000 */
[----:B------:R-:W-:-:S03]  /*5220*/  FMNMX R129, R159, R12, !PT ;  /* 0x0000000c9f817209 */ /* 0x000fc60007800000 */
[----:B------:R-:W-:Y:S01]  /*5230*/  @!P4 FMUL R121, R121, 0.5 ;  /* 0x3f0000007979c820 */ /* 0x000fe20000400000 */
[----:B-1----:R-:W-:Y:S01]  /*5240*/  @!P6 FMUL R21, R21, R21 ;  /* 0x000000151515e220 */ /* 0x002fe20000400000 */
[----:B------:R-:W-:Y:S01]  /*5250*/  FSETP.GEU.AND P6, PT, R188, -126, PT ;  /* 0xc2fc0000bc00780b */ /* 0x000fe20003fce000 */
[----:B------:R1:W4:Y:S01]  /*5260*/  MUFU.EX2 R141, R136 ;  /* 0x00000088008d7308 */ /* 0x0003220000000800 */
[----:B------:R-:W-:Y:S01]  /*5270*/  FMNMX R12, R162, R129, !PT ;  /* 0x00000081a20c7209 */ /* 0x000fe20007800000 */
[--C-:B--2---:R-:W-:Y:S01]  /*5280*/  FFMA R132, R152, UR5, -R194.reuse ;  /* 0x0000000598847c23 */ /* 0x104fe200080008c2 */
[--C-:B------:R-:W-:Y:S01]  /*5290*/  FFMA R152, R165, UR5, -R194.reuse ;  /* 0x00000005a5987c23 */ /* 0x100fe200080008c2 */
[--C-:B------:R-:W-:Y:S01]  /*52a0*/  FFMA R165, R177, UR5, -R194.reuse ;  /* 0x00000005b1a57c23 */ /* 0x100fe200080008c2 */
[----:B------:R-:W-:Y:S01]  /*52b0*/  FMNMX R129, R163, R12, !PT ;  /* 0x0000000ca3817209 */ /* 0x000fe20007800000 */
[----:B---3--:R-:W-:Y:S01]  /*52c0*/  @!P3 FMUL R190, R190, R190 ;  /* 0x000000bebebeb220 */ /* 0x008fe20000400000 */
[----:B------:R-:W-:Y:S01]  /*52d0*/  FSETP.GEU.AND P3, PT, R125, -126, PT ;  /* 0xc2fc00007d00780b */ /* 0x000fe20003f6e000 */
[----:B------:R-:W2:Y:S01]  /*52e0*/  MUFU.EX2 R121, R121 ;  /* 0x0000007900797308 */ /* 0x000ea20000000800 */
[----:B------:R-:W-:Y:S01]  /*52f0*/  FMNMX R12, R166, R129, !PT ;  /* 0x00000081a60c7209 */ /* 0x000fe20007800000 */
[--C-:B------:R-:W-:Y:S01]  /*5300*/  FFMA R129, R149, UR5, -R194.reuse ;  /* 0x0000000595817c23 */ /* 0x100fe200080008c2 */
[----:B------:R-:W-:Y:S01]  /*5310*/  @!P2 FMUL R137, R137, 0.5 ;  /* 0x3f0000008989a820 */ /* 0x000fe20000400000 */
[----:B------:R-:W-:Y:S01]  /*5320*/  @!P6 FMUL R188, R188, 0.5 ;  /* 0x3f000000bcbce820 */ /* 0x000fe20000400000 */
[----:B-1----:R-:W-:Y:S01]  /*5330*/  FFMA R136, R145, UR5, -R194 ;  /* 0x0000000591887c23 */ /* 0x002fe200080008c2 */
[----:B------:R-:W-:-:S02]  /*5340*/  FMNMX R145, R167, R12, !PT ;  /* 0x0000000ca7917209 */ /* 0x000fc40007800000 */
[----:B------:R-:W1:Y:S01]  /*5350*/  MUFU.EX2 R140, R137 ;  /* 0x00000089008c7308 */ /* 0x000e620000000800 */
[----:B----4-:R-:W-:Y:S01]  /*5360*/  @!P5 FMUL R141, R141, R141 ;  /* 0x0000008d8d8dd220 */ /* 0x010fe20000400000 */
[----:B------:R-:W-:Y:S02]  /*5370*/  FSETP.GEU.AND P5, PT, R136, -126, PT ;  /* 0xc2fc00008800780b */ /* 0x000fe40003fae000 */
[----:B------:R-:W-:Y:S01]  /*5380*/  @!P3 FMUL R125, R125, 0.5 ;  /* 0x3f0000007d7db820 */ /* 0x000fe20000400000 */
[----:B------:R-:W-:-:S03]  /*5390*/  FMNMX R12, R170, R145, !PT ;  /* 0x00000091aa0c7209 */ /* 0x000fc60007800000 */
[----:B------:R-:W3:Y:S01]  /*53a0*/  MUFU.EX2 R188, R188 ;  /* 0x000000bc00bc7308 */ /* 0x000ee20000000800 */
[----:B--2---:R-:W-:Y:S01]  /*53b0*/  @!P4 FMUL R121, R121, R121 ;  /* 0x000000797979c220 */ /* 0x004fe20000400000 */
[----:B------:R-:W-:Y:S02]  /*53c0*/  FSETP.GEU.AND P4, PT, R144, -126, PT ;  /* 0xc2fc00009000780b */ /* 0x000fe40003f8e000 */
[----:B------:R-:W-:-:S03]  /*53d0*/  FMNMX R145, R171, R12, !PT ;  /* 0x0000000cab917209 */ /* 0x000fc60007800000 */
[----:B------:R-:W-:Y:S01]  /*53e0*/  @!P5 FMUL R136, R136, 0.5 ;  /* 0x3f0000008888d820 */ /* 0x000fe20000400000 */
[----:B------:R-:W2:Y:S01]  /*53f0*/  MUFU.EX2 R125, R125 ;  /* 0x0000007d007d7308 */ /* 0x000ea20000000800 */
[----:B-1----:R-:W-:Y:S01]  /*5400*/  @!P2 FMUL R140, R140, R140 ;  /* 0x0000008c8c8ca220 */ /* 0x002fe20000400000 */
[----:B------:R-:W-:Y:S02]  /*5410*/  FSETP.GEU.AND P2, PT, R133, -126, PT ;  /* 0xc2fc00008500780b */ /* 0x000fe40003f4e000 */
[----:B------:R-:W-:-:S03]  /*5420*/  FMNMX R12, R174, R145, !PT ;  /* 0x00000091ae0c7209 */ /* 0x000fc60007800000 */
[----:B------:R-:W-:Y:S01]  /*5430*/  @!P4 FMUL R144, R144, 0.5 ;  /* 0x3f0000009090c820 */ /* 0x000fe20000400000 */
[----:B------:R-:W1:Y:S01]  /*5440*/  MUFU.EX2 R136, R136 ;  /* 0x0000008800887308 */ /* 0x000e620000000800 */
[----:B---3--:R-:W-:Y:S01]  /*5450*/  @!P6 FMUL R188, R188, R188 ;  /* 0x000000bcbcbce220 */ /* 0x008fe20000400000 */
[----:B------:R-:W-:Y:S02]  /*5460*/  FSETP.GEU.AND P6, PT, R129, -126, PT ;  /* 0xc2fc00008100780b */ /* 0x000fe40003fce000 */
[----:B------:R-:W-:-:S03]  /*5470*/  FMNMX R145, R175, R12, !PT ;  /* 0x0000000caf917209 */ /* 0x000fc60007800000 */
[----:B------:R-:W-:Y:S01]  /*5480*/  @!P2 FMUL R133, R133, 0.5 ;  /* 0x3f0000008585a820 */ /* 0x000fe20000400000 */
[----:B------:R-:W3:Y:S01]  /*5490*/  MUFU.EX2 R137, R144 ;  /* 0x0000009000897308 */ /* 0x000ee20000000800 */
[----:B--2---:R-:W-:Y:S01]  /*54a0*/  @!P3 FMUL R125, R125, R125 ;  /* 0x0000007d7d7db220 */ /* 0x004fe20000400000 */
[----:B------:R-:W-:Y:S02]  /*54b0*/  FSETP.GEU.AND P3, PT, R132, -126, PT ;  /* 0xc2fc00008400780b */ /* 0x000fe40003f6e000 */
[----:B------:R-:W-:-:S03]  /*54c0*/  FMNMX R12, R178, R145, !PT ;  /* 0x00000091b20c7209 */ /* 0x000fc60007800000 */
[----:B------:R-:W-:Y:S01]  /*54d0*/  @!P6 FMUL R129, R129, 0.5 ;  /* 0x3f0000008181e820 */ /* 0x000fe20000400000 */
[----:B------:R-:W2:Y:S01]  /*54e0*/  MUFU.EX2 R133, R133 ;  /* 0x0000008500857308 */ /* 0x000ea20000000800 */
[----:B-1----:R-:W-:Y:S01]  /*54f0*/  @!P5 FMUL R136, R136, R136 ;  /* 0x000000888888d220 */ /* 0x002fe20000400000 */
[----:B------:R-:W-:Y:S02]  /*5500*/  FMNMX R145, R179, R12, !PT ;  /* 0x0000000cb3917209 */ /* 0x000fe40007800000 */
[----:B------:R-:W-:Y:S02]  /*5510*/  FSETP.GEU.AND P5, PT, R156, -126, PT ;  /* 0xc2fc00009c00780b */ /* 0x000fe40003fae000 */
[----:B------:R-:W-:Y:S01]  /*5520*/  FMNMX R12, R182, R145, !PT ;  /* 0x00000091b60c7209 */ /* 0x000fe20007800000 */
[----:B------:R-:W-:Y:S01]  /*5530*/  @!P3 FMUL R132, R132, 0.5 ;  /* 0x3f0000008484b820 */ /* 0x000fe20000400000 */
[----:B------:R-:W1:Y:S01]  /*5540*/  MUFU.EX2 R129, R129 ;  /* 0x0000008100817308 */ /* 0x000e620000000800 */
[----:B---3--:R-:W-:Y:S01]  /*5550*/  @!P4 FMUL R137, R137, R137 ;  /* 0x000000898989c220 */ /* 0x008fe20000400000 */
[----:B------:R-:W-:-:S02]  /*5560*/  FSETP.GEU.AND P4, PT, R153, -126, PT ;  /* 0xc2fc00009900780b */ /* 0x000fc40003f8e000 */
[----:B------:R-:W-:Y:S01]  /*5570*/  FMNMX R120, R183, R12, !PT ;  /* 0x0000000cb7787209 */ /* 0x000fe20007800000 */
[----:B------:R-:W-:-:S03]  /*5580*/  FFMA R12, R161, UR5, -R194 ;  /* 0x00000005a10c7c23 */ /* 0x000fc600080008c2 */
[----:B------:R-:W3:Y:S01]  /*5590*/  MUFU.EX2 R132, R132 ;  /* 0x0000008400847308 */ /* 0x000ee20000000800 */
[----:B------:R-:W-:Y:S01]  /*55a0*/  @!P5 FMUL R156, R156, 0.5 ;  /* 0x3f0000009c9cd820 */ /* 0x000fe20000400000 */
[----:B--2---:R-:W-:Y:S01]  /*55b0*/  @!P2 FMUL R133, R133, R133 ;  /* 0x000000858585a220 */ /* 0x004fe20000400000 */
[----:B------:R-:W-:Y:S01]  /*55c0*/  FSETP.GEU.AND P2, PT, R157, -126, PT ;  /* 0xc2fc00009d00780b */ /* 0x000fe20003f4e000 */
[----:B------:R-:W2:Y:S03]  /*55d0*/  SHFL.BFLY PT, R145, R120, 0x1, 0x1f ;  /* 0x0c201f0078917f89 */ /* 0x000ea600000e0000 */
[----:B------:R-:W-:Y:S01]  /*55e0*/  @!P4 FMUL R153, R153, 0.5 ;  /* 0x3f0000009999c820 */ /* 0x000fe20000400000 */
[----:B------:R4:W5:Y:S01]  /*55f0*/  MUFU.EX2 R160, R156 ;  /* 0x0000009c00a07308 */ /* 0x0009620000000800 */
[----:B-1----:R-:W-:Y:S01]  /*5600*/  @!P6 FMUL R129, R129, R129 ;  /* 0x000000818181e220 */ /* 0x002fe20000400000 */
[----:B------:R-:W-:-:S06]  /*5610*/  FSETP.GEU.AND P6, PT, R128, -126, PT ;  /* 0xc2fc00008000780b */ /* 0x000fcc0003fce000 */
[----:B------:R1:W2:Y:S01]  /*5620*/  MUFU.EX2 R193, R153 ;  /* 0x0000009900c17308 */ /* 0x0002a20000000800 */
[----:B---3--:R-:W-:Y:S01]  /*5630*/  @!P3 FMUL R132, R132, R132 ;  /* 0x000000848484b220 */ /* 0x008fe20000400000 */
[----:B------:R-:W-:Y:S01]  /*5640*/  FSETP.GEU.AND P3, PT, R12, -126, PT ;  /* 0xc2fc00000c00780b */ /* 0x000fe20003f6e000 */
[----:B------:R-:W-:Y:S01]  /*5650*/  @!P2 FMUL R157, R157, 0.5 ;  /* 0x3f0000009d9da820 */ /* 0x000fe20000400000 */
[----:B----4-:R-:W-:-:S03]  /*5660*/  FFMA R156, R173, UR5, -R194 ;  /* 0x00000005ad9c7c23 */ /* 0x010fc600080008c2 */
[----:B------:R-:W-:Y:S01]  /*5670*/  @!P6 FMUL R128, R128, 0.5 ;  /* 0x3f0000008080e820 */ /* 0x000fe20000400000 */
[----:B------:R-:W3:Y:S01]  /*5680*/  MUFU.EX2 R161, R157 ;  /* 0x0000009d00a17308 */ /* 0x000ee20000000800 */
[--C-:B-1----:R-:W-:Y:S01]  /*5690*/  FFMA R153, R169, UR5, -R194.reuse ;  /* 0x00000005a9997c23 */ /* 0x102fe200080008c2 */
[----:B-----5:R-:W-:Y:S01]  /*56a0*/  @!P5 FMUL R160, R160, R160 ;  /* 0x000000a0a0a0d220 */ /* 0x020fe20000400000 */
[----:B------:R-:W-:Y:S02]  /*56b0*/  FSETP.GEU.AND P5, PT, R152, -126, PT ;  /* 0xc2fc00009800780b */ /* 0x000fe40003fae000 */
[----:B--2---:R-:W-:Y:S01]  /*56c0*/  FMNMX R145, R120, R145, !PT ;  /* 0x0000009178917209 */ /* 0x004fe20007800000 */
[----:B------:R-:W-:Y:S01]  /*56d0*/  FFMA R120, R176, UR5, -R194 ;  /* 0x00000005b0787c23 */ /* 0x000fe200080008c2 */
[----:B------:R-:W-:Y:S01]  /*56e0*/  @!P3 FMUL R12, R12, 0.5 ;  /* 0x3f0000000c0cb820 */ /* 0x000fe20000400000 */
[----:B------:R-:W1:Y:S01]  /*56f0*/  MUFU.EX2 R128, R128 ;  /* 0x0000008000807308 */ /* 0x000e620000000800 */
[----:B------:R-:W-:Y:S01]  /*5700*/  @!P4 FMUL R193, R193, R193 ;  /* 0x000000c1c1c1c220 */ /* 0x000fe20000400000 */
[----:B------:R-:W-:-:S06]  /*5710*/  FSETP.GEU.AND P4, PT, R20, -126, PT ;  /* 0xc2fc00001400780b */ /* 0x000fcc0003f8e000 */
[----:B------:R2:W4:Y:S01]  /*5720*/  MUFU.EX2 R164, R12 ;  /* 0x0000000c00a47308 */ /* 0x0005220000000800 */
[----:B------:R-:W-:Y:S01]  /*5730*/  @!P5 FMUL R152, R152, 0.5 ;  /* 0x3f0000009898d820 */ /* 0x000fe20000400000 */
[----:B---3--:R-:W-:Y:S01]  /*5740*/  @!P2 FMUL R161, R161, R161 ;  /* 0x000000a1a1a1a220 */ /* 0x008fe20000400000 */
[----:B------:R-:W-:-:S04]  /*5750*/  FSETP.GEU.AND P2, PT, R124, -126, PT ;  /* 0xc2fc00007c00780b */ /* 0x000fc80003f4e000 */
[----:B------:R-:W-:Y:S01]  /*5760*/  @!P4 FMUL R20, R20, 0.5 ;  /* 0x3f0000001414c820 */ /* 0x000fe20000400000 */
[----:B------:R-:W3:Y:S01]  /*5770*/  MUFU.EX2 R152, R152 ;  /* 0x0000009800987308 */ /* 0x000ee20000000800 */
[----:B-1----:R-:W-:Y:S01]  /*5780*/  @!P6 FMUL R128, R128, R128 ;  /* 0x000000808080e220 */ /* 0x002fe20000400000 */
[----:B------:R-:W-:Y:S01]  /*5790*/  FSETP.GEU.AND P6, PT, R153, -126, PT ;  /* 0xc2fc00009900780b */ /* 0x000fe20003fce000 */
[----:B--2---:R-:W1:Y:S05]  /*57a0*/  SHFL.BFLY PT, R12, R145, 0x2, 0x1f ;  /* 0x0c401f00910c7f89 */ /* 0x004e6a00000e0000 */
[----:B------:R-:W2:Y:S01]  /*57b0*/  MUFU.EX2 R157, R20 ;  /* 0x00000014009d7308 */ /* 0x000ea20000000800 */
[----:B----4-:R-:W-:Y:S01]  /*57c0*/  @!P3 FMUL R164, R164, R164 ;  /* 0x000000a4a4a4b220 */ /* 0x010fe20000400000 */
[----:B------:R-:W-:Y:S01]  /*57d0*/  FSETP.GEU.AND P3, PT, R172, -126, PT ;  /* 0xc2fc0000ac00780b */ /* 0x000fe20003f6e000 */
[----:B------:R-:W-:-:S04]  /*57e0*/  @!P2 FMUL R124, R124, 0.5 ;  /* 0x3f0000007c7ca820 */ /* 0x000fc80000400000 */
[----:B------:R-:W-:Y:S02]  /*57f0*/  @!P6 FMUL R153, R153, 0.5 ;  /* 0x3f0000009999e820 */ /* 0x000fe40000400000 */
[----:B------:R-:W4:Y:S01]  /*5800*/  MUFU.EX2 R124, R124 ;  /* 0x0000007c007c7308 */ /* 0x000f220000000800 */
[----:B---3--:R-:W-:Y:S01]  /*5810*/  @!P5 FMUL R152, R152, R152 ;  /* 0x000000989898d220 */ /* 0x008fe20000400000 */
[----:B------:R-:W-:-:S04]  /*5820*/  FSETP.GEU.AND P5, PT, R120, -126, PT ;  /* 0xc2fc00007800780b */ /* 0x000fc80003fae000 */
[----:B------:R-:W-:Y:S02]  /*5830*/  @!P3 FMUL R172, R172, 0.5 ;  /* 0x3f000000acacb820 */ /* 0x000fe40000400000 */
[----:B------:R-:W3:Y:S01]  /*5840*/  MUFU.EX2 R153, R153 ;  /* 0x0000009900997308 */ /* 0x000ee20000000800 */
[----:B--2---:R-:W-:Y:S01]  /*5850*/  @!P4 FMUL R157, R157, R157 ;  /* 0x0000009d9d9dc220 */ /* 0x004fe20000400000 */
[----:B------:R-:W-:Y:S02]  /*5860*/  FSETP.GEU.AND P4, PT, R156, -126, PT ;  /* 0xc2fc00009c00780b */ /* 0x000fe40003f8e000 */
[----:B-1----:R-:W-:-:S03]  /*5870*/  FMNMX R12, R145, R12, !PT ;  /* 0x0000000c910c7209 */ /* 0x002fc60007800000 */
[----:B------:R-:W-:Y:S01]  /*5880*/  @!P5 FMUL R120, R120, 0.5 ;  /* 0x3f0000007878d820 */ /* 0x000fe20000400000 */
[----:B------:R-:W1:Y:S01]  /*5890*/  MUFU.EX2 R20, R172 ;  /* 0x000000ac00147308 */ /* 0x000e620000000800 */
[----:B----4-:R-:W-:Y:S01]  /*58a0*/  @!P2 FMUL R124, R124, R124 ;  /* 0x0000007c7c7ca220 */ /* 0x010fe20000400000 */
[----:B------:R-:W-:-:S04]  /*58b0*/  FSETP.NEU.AND P2, PT, R12, -INF , PT ;  /* 0xff8000000c00780b */ /* 0x000fc80003f4d000 */
[----:B------:R-:W-:Y:S01]  /*58c0*/  FSEL R196, R12, RZ, P2 ;  /* 0x000000ff0cc47208 */ /* 0x000fe20001000000 */
[----:B------:R-:W-:Y:S01]  /*58d0*/  @!P4 FMUL R156, R156, 0.5 ;  /* 0x3f0000009c9cc820 */ /* 0x000fe20000400000 */
[----:B------:R-:W2:Y:S01]  /*58e0*/  MUFU.EX2 R120, R120 ;  /* 0x0000007800787308 */ /* 0x000ea20000000800 */
[----:B---3--:R-:W-:Y:S01]  /*58f0*/  @!P6 FMUL R153, R153, R153 ;  /* 0x000000999999e220 */ /* 0x008fe20000400000 */
[----:B------:R-:W-:Y:S01]  /*5900*/  FSETP.GEU.AND P6, PT, R165, -126, PT ;  /* 0xc2fc0000a500780b */ /* 0x000fe20003fce000 */
[----:B------:R-:W-:Y:S01]  /*5910*/  FMUL R148, R196, UR5 ;  /* 0x00000005c4947c20 */ /* 0x000fe20008400000 */
[----:B------:R-:W-:Y:S01]  /*5920*/  FSETP.GEU.AND P2, PT, R180, -126, PT ;  /* 0xc2fc0000b400780b */ /* 0x000fe20003f4e000 */
[----:B------:R-:W-:Y:S01]  /*5930*/  FADD R196, -R196, R15 ;  /* 0x0000000fc4c47221 */ /* 0x000fe20000000100 */
[----:B------:R-:W-:Y:S01]  /*5940*/  FADD R15, R189, R128 ;  /* 0x00000080bd0f7221 */ /* 0x000fe20000000000 */
[--C-:B------:R-:W-:Y:S01]  /*5950*/  FFMA R145, R123, UR5, -R148.reuse ;  /* 0x000000057b917c23 */ /* 0x100fe20008000894 */
        /* <DEDUP_REMOVED lines=8> */
[--C-:B------:R-:W-:Y:S01]  /*59e0*/  FFMA R172, R134, UR5, -R148.reuse ;  /* 0x0000000586ac7c23 */ /* 0x100fe20008000894 */
[----:B--2---:R-:W-:Y:S01]  /*59f0*/  @!P5 FMUL R120, R120, R120 ;  /* 0x000000787878d220 */ /* 0x004fe20000400000 */
[----:B------:R-:W-:Y:S01]  /*5a00*/  FSETP.GEU.AND P5, PT, R145, -126, PT ;  /* 0xc2fc00009100780b */ /* 0x000fe20003fae000 */
[----:B------:R-:W-:Y:S01]  /*5a10*/  @!P2 FMUL R180, R180, 0.5 ;  /* 0x3f000000b4b4a820 */ /* 0x000fe20000400000 */
[--C-:B------:R-:W-:Y:S01]  /*5a20*/  FFMA R131, R131, UR5, -R148.reuse ;  /* 0x0000000583837c23 */ /* 0x100fe20008000894 */
[----:B------:R-:W1:Y:S01]  /*5a30*/  MUFU.EX2 R165, R165 ;  /* 0x000000a500a57308 */ /* 0x000e620000000800 */
[--C-:B------:R-:W-:Y:S01]  /*5a40*/  FFMA R139, R139, UR5, -R148.reuse ;  /* 0x000000058b8b7c23 */ /* 0x100fe20008000894 */
[----:B------:R-:W-:Y:S01]  /*5a50*/  @!P3 FMUL R181, R181, 0.5 ;  /* 0x3f000000b5b5b820 */ /* 0x000fe20000400000 */
[--C-:B------:R-:W-:Y:S01]  /*5a60*/  FFMA R127, R127, UR5, -R148.reuse ;  /* 0x000000057f7f7c23 */ /* 0x100fe20008000894 */
[----:B---3--:R-:W-:Y:S01]  /*5a70*/  @!P4 FMUL R156, R156, R156 ;  /* 0x0000009c9c9cc220 */ /* 0x008fe20000400000 */
[----:B------:R-:W-:Y:S01]  /*5a80*/  FSETP.GEU.AND P4, PT, R149, -126, PT ;  /* 0xc2fc00009500780b */ /* 0x000fe20003f8e000 */
[--C-:B------:R-:W-:Y:S01]  /*5a90*/  FFMA R134, R138, UR5, -R148.reuse ;  /* 0x000000058a867c23 */ /* 0x100fe20008000894 */
[--C-:B------:R-:W-:Y:S01]  /*5aa0*/  FFMA R142, R142, UR5, -R148.reuse ;  /* 0x000000058e8e7c23 */ /* 0x100fe20008000894 */
[----:B------:R2:W3:Y:S01]  /*5ab0*/  MUFU.EX2 R123, R181 ;  /* 0x000000b5007b7308 */ /* 0x0004e20000000800 */
[--C-:B------:R-:W-:Y:S01]  /*5ac0*/  FFMA R155, R155, UR5, -R148.reuse ;  /* 0x000000059b9b7c23 */ /* 0x100fe20008000894 */
[----:B------:R-:W-:Y:S01]  /*5ad0*/  @!P5 FMUL R145, R145, 0.5 ;  /* 0x3f0000009191d820 */ /* 0x000fe20000400000 */
[--C-:B------:R-:W-:Y:S01]  /*5ae0*/  FFMA R151, R151, UR5, -R148.reuse ;  /* 0x0000000597977c23 */ /* 0x100fe20008000894 */
[--C-:B------:R-:W-:Y:S01]  /*5af0*/  FFMA R147, R147, UR5, -R148.reuse ;  /* 0x0000000593937c23 */ /* 0x100fe20008000894 */
[--C-:B------:R-:W-:Y:S01]  /*5b00*/  FFMA R162, R162, UR5, -R148.reuse ;  /* 0x00000005a2a27c23 */ /* 0x100fe20008000894 */
[--C-:B------:R-:W-:Y:S01]  /*5b10*/  FFMA R163, R163, UR5, -R148.reuse ;  /* 0x00000005a3a37c23 */ /* 0x100fe20008000894 */
[--C-:B------:R-:W-:Y:S01]  /*5b20*/  FFMA R171, R171, UR5, -R148.reuse ;  /* 0x00000005abab7c23 */ /* 0x100fe20008000894 */
[----:B------:R-:W4:Y:S01]  /*5b30*/  MUFU.EX2 R126, R145 ;  /* 0x00000091007e7308 */ /* 0x000f220000000800 */
[----:B-1----:R-:W-:Y:S01]  /*5b40*/  @!P6 FMUL R165, R165, R165 ;  /* 0x000000a5a5a5e220 */ /* 0x002fe20000400000 */
[----:B------:R-:W-:Y:S01]  /*5b50*/  FSETP.GEU.AND P6, PT, R144, -126, PT ;  /* 0xc2fc00009000780b */ /* 0x000fe20003fce000 */
[----:B------:R-:W-:Y:S01]  /*5b60*/  @!P4 FMUL R149, R149, 0.5 ;  /* 0x3f0000009595c820 */ /* 0x000fe20000400000 */
[--C-:B------:R-:W-:Y:S01]  /*5b70*/  FFMA R174, R174, UR5, -R148.reuse ;  /* 0x00000005aeae7c23 */ /* 0x100fe20008000894 */
[--C-:B--2---:R-:W-:Y:S01]  /*5b80*/  FFMA R181, R182, UR5, -R148.reuse ;  /* 0x00000005b6b57c23 */ /* 0x104fe20008000894 */
[----:B------:R-:W-:Y:S01]  /*5b90*/  FFMA R183, R183, UR5, -R148 ;  /* 0x00000005b7b77c23 */ /* 0x000fe20008000894 */
[----:B------:R-:W-:Y:S01]  /*5ba0*/  FMUL R196, R196, UR5 ;  /* 0x00000005c4c47c20 */ /* 0x000fe20008400000 */
[----:B------:R-:W1:Y:S01]  /*5bb0*/  MUFU.EX2 R122, R180 ;  /* 0x000000b4007a7308 */ /* 0x000e620000000800 */
[----:B---3--:R-:W-:Y:S01]  /*5bc0*/  @!P3 FMUL R123, R123, R123 ;  /* 0x0000007b7b7bb220 */ /* 0x008fe20000400000 */
[----:B------:R-:W-:-:S02]  /*5bd0*/  FSETP.GEU.AND P3, PT, R130, -126, PT ;  /* 0xc2fc00008200780b */ /* 0x000fc40003f6e000 */
[----:B------:R-:W-:-:S03]  /*5be0*/  F2FP.F16.F32.PACK_AB R128, R164, R128 ;  /* 0x00000080a480723e */ /* 0x000fc600000000ff */
        /* <DEDUP_REMOVED lines=9> */
[----:B------:R1:W4:Y:S01]  /*5c80*/  MUFU.EX2 R145, R130 ;  /* 0x0000008200917308 */ /* 0x0003220000000800 */
[----:B--2---:R-:W-:Y:S01]  /*5c90*/  @!P4 FMUL R149, R149, R149 ;  /* 0x000000959595c220 */ /* 0x004fe20000400000 */
[----:B------:R-:W-:-:S05]  /*5ca0*/  FSETP.GEU.AND P4, PT, R131, -126, PT ;  /* 0xc2fc00008300780b */ /* 0x000fca0003f8e000 */
[----:B------:R-:W-:Y:S01]  /*5cb0*/  @!P2 FMUL R127, R127, 0.5 ;  /* 0x3f0000007f7fa820 */ /* 0x000fe20000400000 */
[----:B------:R2:W5:Y:S01]  /*5cc0*/  MUFU.EX2 R138, R172 ;  /* 0x000000ac008a7308 */ /* 0x0005620000000800 */
[----:B---3--:R-:W-:Y:S01]  /*5cd0*/  @!P6 FMUL R144, R144, R144 ;  /* 0x000000909090e220 */ /* 0x008fe20000400000 */
[----:B------:R-:W-:Y:S01]  /*5ce0*/  FSETP.GEU.AND P6, PT, R135, -126, PT ;  /* 0xc2fc00008700780b */ /* 0x000fe20003fce000 */
[--C-:B-1----:R-:W-:Y:S01]  /*5cf0*/  FFMA R130, R154, UR5, -R148.reuse ;  /* 0x000000059a827c23 */ /* 0x102fe20008000894 */
[--C-:B------:R-:W-:Y:S01]  /*5d00*/  FFMA R154, R167, UR5, -R148.reuse ;  /* 0x00000005a79a7c23 */ /* 0x100fe20008000894 */
[--C-:B------:R-:W-:Y:S02]  /*5d10*/  FFMA R167, R175, UR5, -R148.reuse ;  /* 0x00000005afa77c23 */ /* 0x100fe40008000894 */
[----:B------:R-:W-:Y:S01]  /*5d20*/  @!P4 FMUL R131, R131, 0.5 ;  /* 0x3f0000008383c820 */ /* 0x000fe20000400000 */
[----:B------:R1:W3:Y:S01]  /*5d30*/  MUFU.EX2 R177, R127 ;  /* 0x0000007f00b17308 */ /* 0x0002e20000000800 */
[----:B----4-:R-:W-:Y:S01]  /*5d40*/  @!P3 FMUL R145, R145, R145 ;  /* 0x000000919191b220 */ /* 0x010fe20000400000 */
[----:B------:R-:W-:Y:S01]  /*5d50*/  FSETP.GEU.AND P3, PT, R139, -126, PT ;  /* 0xc2fc00008b00780b */ /* 0x000fe20003f6e000 */
[----:B--2---:R-:W-:-:S04]  /*5d60*/  FFMA R172, R143, UR5, -R148 ;  /* 0x000000058fac7c23 */ /* 0x004fc80008000894 */
[----:B------:R-:W-:Y:S01]  /*5d70*/  @!P6 FMUL R135, R135, 0.5 ;  /* 0x3f0000008787e820 */ /* 0x000fe20000400000 */
[----:B------:R2:W4:Y:S01]  /*5d80*/  MUFU.EX2 R168, R131 ;  /* 0x0000008300a87308 */ /* 0x0005220000000800 */
[----:B-----5:R-:W-:Y:S01]  /*5d90*/  @!P5 FMUL R138, R138, R138 ;  /* 0x0000008a8a8ad220 */ /* 0x020fe20000400000 */
[----:B------:R-:W-:Y:S01]  /*5da0*/  FSETP.GEU.AND P5, PT, R172, -126, PT ;  /* 0xc2fc0000ac00780b */ /* 0x000fe20003fae000 */
[--C-:B-1----:R-:W-:Y:S01]  /*5db0*/  FFMA R127, R170, UR5, -R148.reuse ;  /* 0x00000005aa7f7c23 */ /* 0x102fe20008000894 */
[----:B------:R-:W-:-:S03]  /*5dc0*/  FFMA R170, R178, UR5, -R148 ;  /* 0x00000005b2aa7c23 */ /* 0x000fc60008000894 */
[----:B------:R-:W-:Y:S01]  /*5dd0*/  @!P3 FMUL R139, R139, 0.5 ;  /* 0x3f0000008b8bb820 */ /* 0x000fe20000400000 */
[----:B------:R1:W5:Y:S01]  /*5de0*/  MUFU.EX2 R169, R135 ;  /* 0x0000008700a97308 */ /* 0x0003620000000800 */
[----:B--2---:R-:W-:Y:S01]  /*5df0*/  FFMA R131, R146, UR5, -R148 ;  /* 0x0000000592837c23 */ /* 0x004fe20008000894 */
[----:B---3--:R-:W-:Y:S01]  /*5e00*/  @!P2 FMUL R177, R177, R177 ;  /* 0x000000b1b1b1a220 */ /* 0x008fe20000400000 */
[----:B------:R-:W-:Y:S01]  /*5e10*/  FSETP.GEU.AND P2, PT, R134, -126, PT ;  /* 0xc2fc00008600780b */ /* 0x000fe20003f4e000 */
[----:B------:R-:W-:Y:S01]  /*5e20*/  FADD R146, -R14, R13 ;  /* 0x0000000d0e927221 */ /* 0x000fe20000000100 */
[----:B------:R-:W-:Y:S01]  /*5e30*/  FADD R13, R141, R124 ;  /* 0x0000007c8d0d7221 */ /* 0x000fe20000000000 */
[----:B------:R-:W-:Y:S01]  /*5e40*/  F2FP.F16.F32.PACK_AB R124, R153, R124 ;  /* 0x0000007c997c723e */ /* 0x000fe200000000ff */
[----:B------:R-:W-:Y:S01]  /*5e50*/  @!P5 FMUL R172, R172, 0.5 ;  /* 0x3f000000acacd820 */ /* 0x000fe20000400000 */
[----:B------:R2:W3:Y:S01]  /*5e60*/  MUFU.EX2 R173, R139 ;  /* 0x0000008b00ad7308 */ /* 0x0004e20000000800 */
[----:B----4-:R-:W-:Y:S01]  /*5e70*/  @!P4 FMUL R168, R168, R168 ;  /* 0x000000a8a8a8c220 */ /* 0x010fe20000400000 */
[----:B------:R-:W-:Y:S01]  /*5e80*/  FSETP.GEU.AND P4, PT, R142, -126, PT ;  /* 0xc2fc00008e00780b */ /* 0x000fe20003f8e000 */
[--C-:B-1----:R-:W-:Y:S01]  /*5e90*/  FFMA R135, R158, UR5, -R148.reuse ;  /* 0x000000059e877c23 */ /* 0x102fe20008000894 */
[--C-:B------:R-:W-:Y:S01]  /*5ea0*/  FFMA R158, R159, UR5, -R148.reuse ;  /* 0x000000059f9e7c23 */ /* 0x100fe20008000894 */
[----:B------:R-:W-:Y:S01]  /*5eb0*/  FFMA R159, R166, UR5, -R148 ;  /* 0x00000005a69f7c23 */ /* 0x000fe20008000894 */
[----:B------:R-:W-:-:S02]  /*5ec0*/  FMUL R146, R146, UR5 ;  /* 0x0000000592927c20 */ /* 0x000fc40008400000 */
[----:B------:R-:W1:Y:S01]  /*5ed0*/  MUFU.EX2 R172, R172 ;  /* 0x000000ac00ac7308 */ /* 0x000e620000000800 */
[----:B-----5:R-:W-:Y:S01]  /*5ee0*/  @!P6 FMUL R169, R169, R169 ;  /* 0x000000a9a9a9e220 */ /* 0x020fe20000400000 */
[----:B------:R-:W-:Y:S01]  /*5ef0*/  FSETP.GEU.AND P6, PT, R131, -126, PT ;  /* 0xc2fc00008300780b */ /* 0x000fe20003fce000 */
[----:B--2---:R-:W-:Y:S01]  /*5f00*/  FFMA R139, R150, UR5, -R148 ;  /* 0x00000005968b7c23 */ /* 0x004fe20008000894 */
[----:B------:R-:W-:Y:S01]  /*5f10*/  @!P2 FMUL R134, R134, 0.5 ;  /* 0x3f0000008686a820 */ /* 0x000fe20000400000 */
[----:B------:R-:W-:Y:S01]  /*5f20*/  FADD R150, R137, R120 ;  /* 0x0000007889967221 */ /* 0x000fe20000000000 */
[----:B------:R-:W-:Y:S01]  /*5f30*/  F2FP.F16.F32.PACK_AB R120, R165, R120 ;  /* 0x00000078a578723e */ /* 0x000fe200000000ff */
[----:B------:R-:W-:Y:S01]  /*5f40*/  @!P4 FMUL R142, R142, 0.5 ;  /* 0x3f0000008e8ec820 */ /* 0x000fe20000400000 */
[----:B---3--:R-:W-:Y:S01]  /*5f50*/  @!P3 FMUL R173, R173, R173 ;  /* 0x000000adadadb220 */ /* 0x008fe20000400000 */
[----:B------:R-:W-:Y:S02]  /*5f60*/  FSETP.GEU.AND P3, PT, R139, -126, PT ;  /* 0xc2fc00008b00780b */ /* 0x000fe40003f6e000 */
[----:B------:R2:W3:Y:S04]  /*5f70*/  MUFU.EX2 R143, R142 ;  /* 0x0000008e008f7308 */ /* 0x0004e80000000800 */
[----:B------:R-:W-:Y:S01]  /*5f80*/  @!P6 FMUL R131, R131, 0.5 ;  /* 0x3f0000008383e820 */ /* 0x000fe20000400000 */
[----:B-1----:R-:W-:Y:S01]  /*5f90*/  @!P5 FMUL R172, R172, R172 ;  /* 0x000000acacacd220 */ /* 0x002fe20000400000 */
[----:B------:R-:W-:-:S02]  /*5fa0*/  FSETP.GEU.AND P5, PT, R130, -126, PT ;  /* 0xc2fc00008200780b */ /* 0x000fc40003fae000 */
[----:B------:R-:W1:Y:S01]  /*5fb0*/  MUFU.EX2 R134, R134 ;  /* 0x0000008600867308 */ /* 0x000e620000000800 */
[----:B--2---:R-:W-:Y:S01]  /*5fc0*/  FADD R142, R191, R132 ;  /* 0x00000084bf8e7221 */ /* 0x004fe20000000000 */
[----:B------:R-:W-:Y:S01]  /*5fd0*/  F2FP.F16.F32.PACK_AB R132, R193, R132 ;  /* 0x00000084c184723e */ /* 0x000fe200000000ff */
[----:B------:R-:W-:Y:S02]  /*5fe0*/  @!P3 FMUL R139, R139, 0.5 ;  /* 0x3f0000008b8bb820 */ /* 0x000fe40000400000 */
[----:B------:R-:W-:Y:S01]  /*5ff0*/  FADD R142, R142, R13 ;  /* 0x0000000d8e8e7221 */ /* 0x000fe20000000000 */
[----:B------:R-:W-:Y:S02]  /*6000*/  FADD R13, R187, R193 ;  /* 0x000000c1bb0d7221 */ /* 0x000fe40000000000 */
[----:B------:R-:W2:Y:S01]  /*6010*/  MUFU.EX2 R131, R131 ;  /* 0x0000008300837308 */ /* 0x000ea20000000800 */
[----:B---3--:R-:W-:Y:S01]  /*6020*/  @!P4 FMUL R143, R143, R143 ;  /* 0x0000008f8f8fc220 */ /* 0x008fe20000400000 */
[----:B------:R-:W-:Y:S01]  /*6030*/  FSETP.GEU.AND P4, PT, R151, -126, PT ;  /* 0xc2fc00009700780b */ /* 0x000fe20003f8e000 */
[----:B------:R-:W-:-:S05]  /*6040*/  @!P5 FMUL R130, R130, 0.5 ;  /* 0x3f0000008282d820 */ /* 0x000fca0000400000 */
        /* <DEDUP_REMOVED lines=8> */
[----:B------:R2:W4:Y:S01]  /*60d0*/  MUFU.EX2 R180, R151 ;  /* 0x0000009700b47308 */ /* 0x0005220000000800 */
[----:B---3--:R-:W-:Y:S01]  /*60e0*/  @!P3 FMUL R139, R139, R139 ;  /* 0x0000008b8b8bb220 */ /* 0x008fe20000400000 */
[----:B------:R-:W-:-:S05]  /*60f0*/  FSETP.GEU.AND P3, PT, R158, -126, PT ;  /* 0xc2fc00009e00780b */ /* 0x000fca0003f6e000 */
[----:B------:R-:W-:Y:S01]  /*6100*/  @!P6 FMUL R155, R155, 0.5 ;  /* 0x3f0000009b9be820 */ /* 0x000fe20000400000 */
[----:B------:R3:W5:Y:S01]  /*6110*/  MUFU.EX2 R176, R147 ;  /* 0x0000009300b07308 */ /* 0x0007620000000800 */
[----:B-1----:R-:W-:Y:S01]  /*6120*/  @!P5 FMUL R130, R130, R130 ;  /* 0x000000828282d220 */ /* 0x002fe20000400000 */
[----:B------:R-:W-:Y:S01]  /*6130*/  FSETP.GEU.AND P5, PT, R163, -126, PT ;  /* 0xc2fc0000a300780b */ /* 0x000fe20003fae000 */
[----:B--2---:R-:W-:Y:S01]  /*6140*/  FFMA R151, R179, UR5, -R148 ;  /* 0x00000005b3977c23 */ /* 0x004fe20008000894 */
[----:B------:R-:W-:Y:S01]  /*6150*/  FADD R148, R140, R153 ;  /* 0x000000998c947221 */ /* 0x000fe20000000000 */
[----:B------:R-:W-:Y:S01]  /*6160*/  FADD R179, R15, R150 ;  /* 0x000000960fb37221 */ /* 0x000fe20000000000 */
[----:B------:R-:W-:Y:S01]  /*6170*/  FADD R15, R195, R160 ;  /* 0x000000a0c30f7221 */ /* 0x000fe20000000000 */
[----:B------:R-:W-:Y:S01]  /*6180*/  @!P3 FMUL R158, R158, 0.5 ;  /* 0x3f0000009e9eb820 */ /* 0x000fe20000400000 */
[----:B------:R-:W1:Y:S01]  /*6190*/  MUFU.EX2 R155, R155 ;  /* 0x0000009b009b7308 */ /* 0x000e620000000800 */
[----:B----4-:R-:W-:Y:S01]  /*61a0*/  @!P4 FMUL R180, R180, R180 ;  /* 0x000000b4b4b4c220 */ /* 0x010fe20000400000 */
[----:B------:R-:W-:Y:S01]  /*61b0*/  FSETP.GEU.AND P4, PT, R162, -126, PT ;  /* 0xc2fc0000a200780b */ /* 0x000fe20003f8e000 */
[----:B---3--:R-:W-:Y:S01]  /*61c0*/  FADD R147, R21, R164 ;  /* 0x000000a415937221 */ /* 0x008fe20000000000 */
[----:B------:R-:W-:Y:S01]  /*61d0*/  FADD R150, R133, R122 ;  /* 0x0000007a85967221 */ /* 0x000fe20000000000 */
[----:B------:R-:W-:Y:S01]  /*61e0*/  FADD R142, R142, R179 ;  /* 0x000000b38e8e7221 */ /* 0x000fe20000000000 */
[----:B------:R-:W-:Y:S01]  /*61f0*/  F2FP.F16.F32.PACK_AB R140, R140, R141 ;  /* 0x0000008d8c8c723e */ /* 0x000fe200000000ff */
[----:B------:R-:W-:Y:S01]  /*6200*/  @!P5 FMUL R163, R163, 0.5 ;  /* 0x3f000000a3a3d820 */ /* 0x000fe20000400000 */
[----:B------:R-:W2:Y:S01]  /*6210*/  MUFU.EX2 R158, R158 ;  /* 0x0000009e009e7308 */ /* 0x000ea20000000800 */
[----:B-----5:R-:W-:Y:S01]  /*6220*/  @!P2 FMUL R176, R176, R176 ;  /* 0x000000b0b0b0a220 */ /* 0x020fe20000400000 */
        /* <DEDUP_REMOVED lines=19> */
[----:B------:R-:W-:Y:S01]  /*6360*/  FADD R194, R145, R166 ;  /* 0x000000a691c27221 */ /* 0x000fe20000000000 */
[----:B------:R-:W-:Y:S01]  /*6370*/  F2FP.F16.F32.PACK_AB R145, R168, R145 ;  /* 0x00000091a891723e */ /* 0x000fe200000000ff */
        /* <DEDUP_REMOVED lines=12> */
[C---:B--2---:R-:W-:Y:S01]  /*6440*/  FADD R174, R136.reuse, R165 ;  /* 0x000000a588ae7221 */ /* 0x044fe20000000000 */
[----:B------:R-:W-:Y:S01]  /*6450*/  F2FP.F16.F32.PACK_AB R136, R136, R137 ;  /* 0x000000898888723e */ /* 0x000fe200000000ff */
[----:B------:R-:W-:Y:S01]  /*6460*/  FADD R197, R134, R127 ;  /* 0x0000007f86c57221 */ /* 0x000fe20000000000 */
[----:B------:R-:W-:Y:S01]  /*6470*/  F2FP.F16.F32.PACK_AB R137, R176, R131 ;  /* 0x00000083b089723e */ /* 0x000fe200000000ff */
[----:B------:R-:W-:Y:S01]  /*6480*/  @!P6 FMUL R170, R170, 0.5 ;  /* 0x3f000000aaaae820 */ /* 0x000fe20000400000 */
[----:B------:R-:W1:Y:S01]  /*6490*/  MUFU.EX2 R154, R154 ;  /* 0x0000009a009a7308 */ /* 0x000e620000000800 */
[----:B---3--:R-:W-:Y:S01]  /*64a0*/  FADD R171, R13, R148 ;  /* 0x000000940dab7221 */ /* 0x008fe20000000000 */
[----:B----4-:R-:W-:Y:S01]  /*64b0*/  @!P5 FMUL R14, R14, R14 ;  /* 0x0000000e0e0ed220 */ /* 0x010fe20000400000 */
[----:B------:R-:W-:Y:S01]  /*64c0*/  FSETP.GEU.AND P5, PT, R181, -126, PT ;  /* 0xc2fc0000b500780b */ /* 0x000fe20003fae000 */
[----:B------:R-:W-:Y:S01]  /*64d0*/  FADD R148, R188, R20 ;  /* 0x00000014bc947221 */ /* 0x000fe20000000000 */
[----:B------:R-:W-:Y:S01]  /*64e0*/  FADD R178, R147, R174 ;  /* 0x000000ae93b27221 */ /* 0x000fe20000000000 */
[----:B------:R-:W-:Y:S01]  /*64f0*/  FADD R147, R190, R157 ;  /* 0x0000009dbe937221 */ /* 0x000fe20000000000 */
[----:B------:R-:W-:Y:S01]  /*6500*/  @!P3 FMUL R151, R151, 0.5 ;  /* 0x3f0000009797b820 */ /* 0x000fe20000400000 */
[----:B------:R-:W2:Y:S01]  /*6510*/  MUFU.EX2 R170, R170 ;  /* 0x000000aa00aa7308 */ /* 0x000ea20000000800 */
[----:B-----5:R-:W-:Y:S01]  /*6520*/  @!P4 FMUL R162, R162, R162 ;  /* 0x000000a2a2a2c220 */ /* 0x020fe20000400000 */
[----:B------:R-:W-:Y:S01]  /*6530*/  FSETP.GEU.AND P4, PT, R167, -126, PT ;  /* 0xc2fc0000a700780b */ /* 0x000fe20003f8e000 */
[----:B------:R-:W-:Y:S01]  /*6540*/  FADD R175, R15, R148 ;  /* 0x000000940faf7221 */ /* 0x000fe20000000000 */
[----:B------:R-:W-:Y:S01]  /*6550*/  FADD R182, R147, R150 ;  /* 0x0000009693b67221 */ /* 0x000fe20000000000 */
[----:B------:R-:W-:Y:S01]  /*6560*/  FADD R147, R192, R161 ;  /* 0x000000a1c0937221 */ /* 0x000fe20000000000 */
[----:B------:R-:W-:Y:S01]  /*6570*/  FADD R150, R125, R156 ;  /* 0x0000009c7d967221 */ /* 0x000fe20000000000 */
[----:B------:R-:W-:Y:S01]  /*6580*/  FADD R148, R121, R152 ;  /* 0x0000009879947221 */ /* 0x000fe20000000000 */
[----:B------:R3:W4:Y:S01]  /*6590*/  MUFU.EX2 R13, R151 ;  /* 0x00000097000d7308 */ /* 0x0007220000000800 */
[----:B------:R-:W-:Y:S01]  /*65a0*/  @!P5 FMUL R181, R181, 0.5 ;  /* 0x3f000000b5b5d820 */ /* 0x000fe20000400000 */
[----:B-1----:R-:W-:Y:S01]  /*65b0*/  @!P2 FMUL R154, R154, R154 ;  /* 0x0000009a9a9aa220 */ /* 0x002fe20000400000 */
[----:B------:R-:W-:Y:S01]  /*65c0*/  FSETP.GEU.AND P2, PT, R196, -126, PT ;  /* 0xc2fc0000c400780b */ /* 0x000fe20003f4e000 */
[----:B------:R-:W-:Y:S01]  /*65d0*/  FADD R147, R147, R150 ;  /* 0x0000009693937221 */ /* 0x000fe20000000000 */
[----:B------:R-:W-:Y:S01]  /*65e0*/  FADD R150, R149, R130 ;  /* 0x0000008295967221 */ /* 0x000fe20000000000 */
[----:B------:R-:W-:Y:S01]  /*65f0*/  FADD R198, R173, R162 ;  /* 0x000000a2adc67221 */ /* 0x000fe20000000000 */
[----:B------:R-:W-:Y:S01]  /*6600*/  @!P4 FMUL R167, R167, 0.5 ;  /* 0x3f000000a7a7c820 */ /* 0x000fe20000400000 */
[----:B------:R1:W5:Y:S01]  /*6610*/  MUFU.EX2 R174, R181 ;  /* 0x000000b500ae7308 */ /* 0x0003620000000800 */
[----:B--2---:R-:W-:Y:S01]  /*6620*/  @!P6 FMUL R170, R170, R170 ;  /* 0x000000aaaaaae220 */ /* 0x004fe20000400000 */
[----:B------:R-:W-:Y:S01]  /*6630*/  FSETP.GEU.AND P6, PT, R183, -126, PT ;  /* 0xc2fc0000b700780b */ /* 0x000fe20003fce000 */
[----:B---3--:R-:W-:Y:S01]  /*6640*/  FADD R151, R129, R123 ;  /* 0x0000007b81977221 */ /* 0x008fe20000000000 */
[----:B------:R-:W-:Y:S01]  /*6650*/  FADD R197, R150, R197 ;  /* 0x000000c596c57221 */ /* 0x000fe20000000000 */
[----:B------:R-:W-:Y:S01]  /*6660*/  FADD R199, R131, R170 ;  /* 0x000000aa83c77221 */ /* 0x000fe20000000000 */
[----:B------:R-:W-:Y:S01]  /*6670*/  FADD R150, R144, R135 ;  /* 0x0000008790967221 */ /* 0x000fe20000000000 */
[----:B------:R-:W-:Y:S01]  /*6680*/  FADD R148, R148, R151 ;  /* 0x0000009794947221 */ /* 0x000fe20000000000 */
[----:B------:R-:W2:Y:S01]  /*6690*/  MUFU.EX2 R15, R167 ;  /* 0x000000a7000f7308 */ /* 0x000ea20000000800 */
[----:B----4-:R-:W-:Y:S01]  /*66a0*/  @!P3 FMUL R13, R13, R13 ;  /* 0x0000000d0d0db220 */ /* 0x010fe20000400000 */
[----:B------:R-:W-:Y:S01]  /*66b0*/  FSETP.GEU.AND P3, PT, R146, -126, PT ;  /* 0xc2fc00009200780b */ /* 0x000fe20003f6e000 */
[----:B------:R-:W-:Y:S01]  /*66c0*/  FADD R151, R126, R155 ;  /* 0x0000009b7e977221 */ /* 0x000fe20000000000 */
[----:B------:R-:W-:Y:S01]  /*66d0*/  FADD R202, R194, R199 ;  /* 0x000000c7c2ca7221 */ /* 0x000fe20000000000 */
[----:B------:R-:W-:Y:S01]  /*66e0*/  @!P2 FMUL R196, R196, 0.5 ;  /* 0x3f000000c4c4a820 */ /* 0x000fe20000400000 */
[----:B------:R-:W-:Y:S01]  /*66f0*/  FADD R194, R176, R13 ;  /* 0x0000000db0c27221 */ /* 0x000fe20000000000 */
[----:B------:R-:W-:Y:S01]  /*6700*/  @!P6 FMUL R183, R183, 0.5 ;  /* 0x3f000000b7b7e820 */ /* 0x000fe20000400000 */
[----:B------:R-:W-:Y:S01]  /*6710*/  FADD R199, R151, R198 ;  /* 0x000000c697c77221 */ /* 0x000fe20000000000 */
[----:B------:R-:W-:Y:S01]  /*6720*/  FADD R151, R168, R163 ;  /* 0x000000a3a8977221 */ /* 0x000fe20000000000 */
[----:B-1----:R-:W-:Y:S01]  /*6730*/  FADD R181, R143, R14 ;  /* 0x0000000e8fb57221 */ /* 0x002fe20000000000 */
[----:B------:R1:W3:Y:S01]  /*6740*/  MUFU.EX2 R167, R183 ;  /* 0x000000b700a77308 */ /* 0x0002e20000000800 */
[----:B-----5:R-:W-:Y:S01]  /*6750*/  @!P5 FMUL R174, R174, R174 ;  /* 0x000000aeaeaed220 */ /* 0x020fe20000400000 */
[----:B------:R-:W-:Y:S01]  /*6760*/  FADD R204, R151, R194 ;  /* 0x000000c297cc7221 */ /* 0x000fe20000000000 */
[----:B------:R-:W-:Y:S01]  /*6770*/  FADD R200, R150, R181 ;  /* 0x000000b596c87221 */ /* 0x000fe20000000000 */
[----:B------:R-:W-:Y:S01]  /*6780*/  @!P3 FMUL R146, R146, 0.5 ;  /* 0x3f0000009292b820 */ /* 0x000fe20000400000 */
[----:B------:R-:W-:Y:S01]  /*6790*/  FADD R151, R138, R159 ;  /* 0x0000009f8a977221 */ /* 0x000fe20000000000 */
[----:B--2---:R-:W-:Y:S01]  /*67a0*/  @!P4 FMUL R15, R15, R15 ;  /* 0x0000000f0f0fc220 */ /* 0x004fe20000400000 */
[----:B------:R-:W-:Y:S01]  /*67b0*/  FADD R194, R139, R174 ;  /* 0x000000ae8bc27221 */ /* 0x000fe20000000000 */
[----:B------:R-:W2:Y:S01]  /*67c0*/  MUFU.EX2 R196, R196 ;  /* 0x000000c400c47308 */ /* 0x000ea20000000800 */
[----:B------:R-:W-:Y:S01]  /*67d0*/  FADD R150, R177, R158 ;  /* 0x0000009eb1967221 */ /* 0x000fe20000000000 */
[----:B-1----:R-:W-:Y:S01]  /*67e0*/  FADD R183, R172, R15 ;  /* 0x0000000facb77221 */ /* 0x002fe20000000000 */
[----:B------:R-:W-:Y:S01]  /*67f0*/  FADD R181, R169, R154 ;  /* 0x0000009aa9b57221 */ /* 0x000fe20000000000 */
[----:B------:R-:W-:Y:S01]  /*6800*/  FADD R171, R171, R178 ;  /* 0x000000b2abab7221 */ /* 0x000fe20000000000 */
[----:B------:R-:W-:Y:S01]  /*6810*/  FADD R175, R175, R182 ;  /* 0x000000b6afaf7221 */ /* 0x000fe20000000000 */
[----:B------:R-:W-:Y:S01]  /*6820*/  FADD R148, R147, R148 ;  /* 0x0000009493947221 */ /* 0x000fe20000000000 */
[----:B------:R-:W-:Y:S01]  /*6830*/  FADD R151, R151, R194 ;  /* 0x000000c297977221 */ /* 0x000fe20000000000 */
[----:B------:R-:W1:Y:S01]  /*6840*/  MUFU.EX2 R146, R146 ;  /* 0x0000009200927308 */ /* 0x000e620000000800 */
[----:B---3--:R-:W-:Y:S01]  /*6850*/  @!P6 FMUL R167, R167, R167 ;  /* 0x000000a7a7a7e220 */ /* 0x008fe20000400000 */
[----:B------:R-:W-:Y:S01]  /*6860*/  FADD R150, R150, R183 ;  /* 0x000000b796967221 */ /* 0x000fe20000000000 */
        /* <DEDUP_REMOVED lines=8> */
[----:B--2---:R-:W-:Y:S01]  /*68f0*/  @!P2 FMUL R196, R196, R196 ;  /* 0x000000c4c4c4a220 */ /* 0x004fe20000400000 */
[----:B------:R-:W-:Y:S01]  /*6900*/  FADD R197, R197, R200 ;  /* 0x000000c8c5c57221 */ /* 0x000fe20000000000 */
[----:B------:R-:W-:Y:S01]  /*6910*/  FADD R150, R150, R181 ;  /* 0x000000b596967221 */ /* 0x000fe20000000000 */
[----:B------:R-:W-:Y:S01]  /*6920*/  F2FP.F16.F32.PACK_AB R147, R169, R138 ;  /* 0x0000008aa993723e */ /* 0x000fe200000000ff */
[----:B------:R-:W-:Y:S01]  /*6930*/  FMUL R26, R26, R196 ;  /* 0x000000c41a1a7220 */ /* 0x000fe20000400000 */
[----:B------:R-:W-:Y:S01]  /*6940*/  F2FP.F16.F32.PACK_AB R142, R125, R188 ;  /* 0x000000bc7d8e723e */ /* 0x000fe200000000ff */
[----:B-1----:R-:W-:Y:S01]  /*6950*/  @!P3 FMUL R146, R146, R146 ;  /* 0x000000929292b220 */ /* 0x002fe20000400000 */
[----:B------:R-:W-:Y:S01]  /*6960*/  FADD R150, R199, R150 ;  /* 0x00000096c7967221 */ /* 0x000fe20000000000 */
[----:B------:R-:W-:Y:S01]  /*6970*/  F2FP.F16.F32.PACK_AB R138, R129, R133 ;  /* 0x00000085818a723e */ /* 0x000fe200000000ff */
[----:B------:R-:W-:Y:S01]  /*6980*/  FMUL R27, R27, R196 ;  /* 0x000000c41b1b7220 */ /* 0x000fe20000400000 */
[----:B------:R-:W-:Y:S01]  /*6990*/  FFMA R5, R146, R5, R171 ;  /* 0x0000000592057223 */ /* 0x000fe200000000ab */
[----:B------:R-:W-:Y:S01]  /*69a0*/  SHF.L.U32 R171, R22, 0x1f, RZ ;  /* 0x0000001f16ab7819 */ /* 0x000fe200000006ff */
[----:B------:R-:W-:Y:S01]  /*69b0*/  FADD R197, R197, R150 ;  /* 0x00000096c5c57221 */ /* 0x000fe20000000000 */
[-C--:B------:R-:W-:Y:S01]  /*69c0*/  FMUL R24, R24, R146.reuse ;  /* 0x0000009218187220 */ /* 0x080fe20000400000 */
[-C--:B------:R-:W-:Y:S01]  /*69d0*/  FMUL R25, R25, R146.reuse ;  /* 0x0000009219197220 */ /* 0x080fe20000400000 */
[----:B------:R1:W2:Y:S01]  /*69e0*/  SYNCS.PHASECHK.TRANS64.TRYWAIT P2, [UR6+0x4c400], R171 ;  /* 0x04c400abff0075a7 */ /* 0x0002a20008040146 */
[-C--:B------:R-:W-:Y:S01]  /*69f0*/  FMUL R28, R28, R146.reuse ;  /* 0x000000921c1c7220 */ /* 0x080fe20000400000 */
        /* <DEDUP_REMOVED lines=44> */
[----:B------:R-:W-:Y:S01]  /*6cc0*/  FMUL R117, R117, R146 ;  /* 0x0000009275757220 */ /* 0x000fe20000400000 */
[----:B------:R-:W-:Y:S01]  /*6cd0*/  F2FP.F16.F32.PACK_AB R149, R126, R149 ;  /* 0x000000957e95723e */ /* 0x000fe200000000ff */
[----:B------:R-:W-:Y:S01]  /*6ce0*/  FFMA R3, R196, R3, R197 ;  /* 0x00000003c4037223 */ /* 0x000fe200000000c5 */
[----:B------:R-:W-:Y:S01]  /*6cf0*/  F2FP.F16.F32.PACK_AB R151, R177, R144 ;  /* 0x00000090b197723e */ /* 0x000fe200000000ff */
[----:B------:R-:W-:Y:S01]  /*6d00*/  FMUL R30, R30, R196 ;  /* 0x000000c41e1e7220 */ /* 0x000fe20000400000 */
[----:B------:R-:W-:Y:S01]  /*6d10*/  F2FP.F16.F32.PACK_AB R146, R121, R190 ;  /* 0x000000be7992723e */ /* 0x000fe200000000ff */
[----:B------:R-:W-:Y:S01]  /*6d20*/  FMUL R31, R31, R196 ;  /* 0x000000c41f1f7220 */ /* 0x000fe20000400000 */
[----:B------:R-:W-:Y:S01]  /*6d30*/  F2FP.F16.F32.PACK_AB R133, R155, R130 ;  /* 0x000000829b85723e */ /* 0x000fe200000000ff */
[-C--:B------:R-:W-:Y:S01]  /*6d40*/  FMUL R34, R34, R196.reuse ;  /* 0x000000c422227220 */ /* 0x080fe20000400000 */
[----:B------:R-:W-:Y:S01]  /*6d50*/  F2FP.F16.F32.PACK_AB R125, R162, R127 ;  /* 0x0000007fa27d723e */ /* 0x000fe200000000ff */
[-C--:B------:R-:W-:Y:S01]  /*6d60*/  FMUL R35, R35, R196.reuse ;  /* 0x000000c423237220 */ /* 0x080fe20000400000 */
[----:B------:R-:W-:Y:S01]  /*6d70*/  F2FP.F16.F32.PACK_AB R148, R187, R191 ;  /* 0x000000bfbb94723e */ /* 0x000fe200000000ff */
[-C--:B------:R-:W-:Y:S01]  /*6d80*/  FMUL R38, R38, R196.reuse ;  /* 0x000000c426267220 */ /* 0x080fe20000400000 */
[----:B------:R-:W-:Y:S01]  /*6d90*/  F2FP.F16.F32.PACK_AB R150, R192, R195 ;  /* 0x000000c3c096723e */ /* 0x000fe200000000ff */
        /* <DEDUP_REMOVED lines=41> */
[----:B------:R-:W-:-:S02]  /*7030*/  F2FP.F16.F32.PACK_AB R144, R21, R189 ;  /* 0x000000bd1590723e */ /* 0x000fc400000000ff */
[----:B------:R-:W-:Y:S02]  /*7040*/  F2FP.F16.F32.PACK_AB R143, R172, R143 ;  /* 0x0000008fac8f723e */ /* 0x000fe400000000ff */
[----:B------:R-:W-:Y:S02]  /*7050*/  F2FP.F16.F32.PACK_AB R139, R180, R139 ;  /* 0x0000008bb48b723e */ /* 0x000fe400000000ff */
[----:B------:R-:W-:Y:S02]  /*7060*/  F2FP.F16.F32.PACK_AB R134, R161, R160 ;  /* 0x000000a0a186723e */ /* 0x000fe400000000ff */
[----:B------:R-:W-:Y:S02]  /*7070*/  F2FP.F16.F32.PACK_AB R135, R158, R135 ;  /* 0x000000879e87723e */ /* 0x000fe400000000ff */
[----:B------:R-:W-:Y:S02]  /*7080*/  F2FP.F16.F32.PACK_AB R129, R163, R166 ;  /* 0x000000a6a381723e */ /* 0x000fe400000000ff */
[----:B------:R-:W-:-:S02]  /*7090*/  F2FP.F16.F32.PACK_AB R130, R152, R157 ;  /* 0x0000009d9882723e */ /* 0x000fc400000000ff */
[----:B------:R-:W-:Y:S02]  /*70a0*/  F2FP.F16.F32.PACK_AB R131, R154, R159 ;  /* 0x0000009f9a83723e */ /* 0x000fe400000000ff */
[----:B------:R-:W-:Y:S02]  /*70b0*/  F2FP.F16.F32.PACK_AB R126, R156, R20 ;  /* 0x000000149c7e723e */ /* 0x000fe400000000ff */
[----:B------:R-:W-:Y:S02]  /*70c0*/  F2FP.F16.F32.PACK_AB R127, R15, R14 ;  /* 0x0000000e0f7f723e */ /* 0x000fe400000000ff */
[----:B------:R-:W-:Y:S01]  /*70d0*/  F2FP.F16.F32.PACK_AB R121, R13, R170 ;  /* 0x000000aa0d79723e */ /* 0x000fe200000000ff */
[----:B-12---:R-:W-:Y:S06]  /*70e0*/  @!P0 BRA `(.L_x_29) ;  /* 0x0000000000048947 */ /* 0x006fec0003800000 */
[----:B------:R-:W-:Y:S01]  /*70f0*/  BPT.TRAP 0x1 ;  /* 0x000000040000795c */ /* 0x000fe20000300000 */
.L_x_29:
[----:B------:R-:W-:Y:S05]  /*7100*/  @P2 BRA `(.L_x_30) ;  /* 0x0000000000082947 */ /* 0x000fea0003800000 */
[----:B------:R-:W1:Y:S02]  /*7110*/  SYNCS.PHASECHK.TRANS64.TRYWAIT P2, [UR6+0x4c400], R171 ;  /* 0x04c400abff0075a7 */ /* 0x000e640008040146 */
[----:B-1----:R-:W-:Y:S05]  /*7120*/  @!P2 BRA `(.L_x_31) ;  /* 0x0000008000c8a947 */ /* 0x002fea0003800000 */
.L_x_30:
[----:B------:R-:W-:Y:S01]  /*7130*/  UIMAD UR11, UR10, 0xc00, UR38 ;  /* 0x00000c000a0b78a4 */ /* 0x000fe2000f8e0226 */
[----:B------:R-:W-:Y:S01]  /*7140*/  WARPGROUP.ARRIVE ;  /* 0x00000000000079c5 */ /* 0x000fe20000000000 */
[----:B------:R-:W-:Y:S01]  /*7150*/  UMOV UR7, 0x40000040 ;  /* 0x4000004000077882 */ /* 0x000fe20000000000 */
[----:B------:R-:W-:-:S04]  /*7160*/  F2FP.F16.F32.PACK_AB R123, R167, R174 ;  /* 0x000000aea77b723e */ /* 0x000fc800000000ff */
[----:B------:R-:W-:Y:S02]  /*7170*/  UMOV UR6, UR11 ;  /* 0x0000000b00067c82 */ /* 0x000fe40008000000 */
        /* <DEDUP_REMOVED lines=39> */
.L_x_32:
[----:B------:R-:W-:-:S04]  /*73f0*/  ULEA UR6, UR4, UR37, 0x3 ;  /* 0x0000002504067291 */ /* 0x000fc8000f8e183f */
[----:B------:R-:W-:-:S04]  /*7400*/  UIADD3 UR6, UR6, 0x4c428, URZ ;  /* 0x0004c42806067890 */ /* 0x000fc8000fffe03f */
[----:B------:R-:W-:-:S09]  /*7410*/  UPRMT UR6, URZ, 0x654, UR6 ;  /* 0x000006543f067896 */ /* 0x000fd20008000006 */
[----:B------:R-:W-:Y:S01]  /*7420*/  SYNCS.ARRIVE.TRANS64.RED.A1T0 RZ, [UR6], RZ ;  /* 0x000000ffffff79a7 */ /* 0x000fe20008100406 */
[----:B------:R-:W-:Y:S05]  /*7430*/  @P1 BRA `(.L_x_33) ;  /* 0x0000000000041947 */ /* 0x000fea0003800000 */
[----:B------:R-:W-:Y:S01]  /*7440*/  BPT.TRAP 0x1 ;  /* 0x000000040000795c */ /* 0x000fe20000300000 */
.L_x_33:
[----:B------:R-:W-:-:S04]  /*7450*/  UIADD3 UR4, UR4, 0x1, URZ ;  /* 0x0000000104047890 */ /* 0x000fc8000fffe03f */
[----:B------:R-:W-:-:S04]  /*7460*/  UISETP.NE.AND UP0, UPT, UR4, 0x5, UPT ;  /* 0x000000050400788c */ /* 0x000fc8000bf05270 */
[----:B------:R-:W-:Y:S01]  /*7470*/  USEL UR6, UR4, URZ, UP0 ;  /* 0x0000003f04067287 */ /* 0x000fe20008000000 */
[----:B------:R-:W-:Y:S11]  /*7480*/  @!P0 BRA `(.L_x_34) ;  /* 0x0000000000048947 */ /* 0x000ff60003800000 */
[----:B------:R-:W-:Y:S01]  /*7490*/  BPT.TRAP 0x1 ;  /* 0x000000040000795c */ /* 0x000fe20000300000 */
.L_x_34:
[----:B------:R-:W-:-:S04]  /*74a0*/  ULEA UR4, UR6, UR37, 0x3 ;  /* 0x0000002506047291 */ /* 0x000fc8000f8e183f */
[----:B------:R-:W-:-:S04]  /*74b0*/  UIADD3 UR4, UR4, 0x4c428, URZ ;  /* 0x0004c42804047890 */ /* 0x000fc8000fffe03f */
[----:B------:R-:W-:-:S09]  /*74c0*/  UPRMT UR4, URZ, 0x654, UR4 ;  /* 0x000006543f047896 */ /* 0x000fd20008000004 */
[----:B------:R-:W-:Y:S01]  /*74d0*/  SYNCS.ARRIVE.TRANS64.RED.A1T0 RZ, [UR4], RZ ;  /* 0x000000ffffff79a7 */ /* 0x000fe20008100404 */
[----:B------:R-:W-:Y:S05]  /*74e0*/  @P1 BRA `(.L_x_35) ;  /* 0x0000000000041947 */ /* 0x000fea0003800000 */
[----:B------:R-:W-:Y:S01]  /*74f0*/  BPT.TRAP 0x1 ;  /* 0x000000040000795c */ /* 0x000fe20000300000 */
.L_x_35:
[----:B------:R-:W-:Y:S01]  /*7500*/  UIADD3 UR10, UR10, 0x1, URZ ;  /* 0x000000010a0a7890 */ /* 0x000fe2000fffe03f */
[C---:B------:R-:W-:Y:S01]  /*7510*/  ISETP.GT.AND P2, PT, R11.reuse, 0x2, PT ;  /* 0x000000020b00780c */ /* 0x040fe20003f44270 */
[----:B------:R-:W-:Y:S01]  /*7520*/  UIADD3 UR4, UR6, 0x1, URZ ;  /* 0x0000000106047890 */ /* 0x000fe2000fffe03f */
[----:B------:R-:W-:Y:S01]  /*7530*/  IADD3 R11, R11, -0x1, RZ ;  /* 0xffffffff0b0b7810 */ /* 0x000fe20007ffe0ff */
[----:B------:R-:W-:Y:S01]  /*7540*/  UISETP.NE.AND UP1, UPT, UR10, 0x5, UPT ;  /* 0x000000050a00788c */ /* 0x000fe2000bf25270 */
[----:B------:R-:W-:Y:S01]  /*7550*/  IADD3 R4, R4, 0x80, RZ ;  /* 0x0000008004047810 */ /* 0x000fe20007ffe0ff */
[----:B------:R-:W-:Y:S01]  /*7560*/  UISETP.NE.AND UP0, UPT, UR4, 0x5, UPT ;  /* 0x000000050400788c */ /* 0x000fe2000bf05270 */
[----:B------:R-:W-:Y:S01]  /*7570*/  MOV R13, R10 ;  /* 0x0000000a000d7202 */ /* 0x000fe20000000f00 */
[----:B------:R-:W-:Y:S01]  /*7580*/  USEL UR6, URZ, 0x1, UP1 ;  /* 0x000000013f067887 */ /* 0x000fe20008800000 */
[----:B------:R-:W-:Y:S01]  /*7590*/  MOV R15, R12 ;  /* 0x0000000c000f7202 */ /* 0x000fe20000000f00 */
[----:B------:R-:W-:-:S02]  /*75a0*/  USEL UR4, UR4, URZ, UP0 ;  /* 0x0000003f04047287 */ /* 0x000fc40008000000 */
[----:B------:R-:W-:Y:S02]  /*75b0*/  USEL UR36, UR10, URZ, UP1 ;  /* 0x0000003f0a247287 */ /* 0x000fe40008800000 */
[----:B------:R-:W-:Y:S01]  /*75c0*/  LOP3.LUT R22, R22, UR6, RZ, 0x3c, !PT ;  /* 0x0000000616167c12 */ /* 0x000fe2000f8e3cff */
[----:B------:R-:W-:Y:S09]  /*75d0*/  @P2 BRA `(.L_x_36) ;  /* 0xffffffd000102947 */ /* 0x000ff2000383ffff */
.L_x_25:
[----:B------:R-:W-:-:S13]  /*75e0*/  ISETP.GE.AND P2, PT, R11, 0x1, PT ;  /* 0x000000010b00780c */ /* 0x000fda0003f46270 */
[----:B------:R-:W-:Y:S05]  /*75f0*/  @!P2 BRA `(.L_x_37) ;  /* 0x00000038002ca947 */ /* 0x000fea0003800000 */
[----:B-1----:R-:W-:Y:S01]  /*7600*/  MOV R14, R10 ;  /* 0x0000000a000e7202 */ /* 0x002fe20000000f00 */
[----:B------:R-:W-:Y:S01]  /*7610*/  ULDC UR7, c[0x0][0x28c] ;  /* 0x0000a30000077ab9 */ /* 0x000fe20000000800 */
[----:B------:R-:W-:Y:S01]  /*7620*/  MOV R13, R12 ;  /* 0x0000000c000d7202 */ /* 0x000fe20000000f00 */
[----:B------:R-:W-:-:S06]  /*7630*/  ULDC UR5, c[0x0][0x604] ;  /* 0x0001810000057ab9 */ /* 0x000fcc0000000800 */
.L_x_48:
[----:B------:R-:W-:Y:S05]  /*7640*/  @!P0 BRA `(.L_x_38) ;  /* 0x0000000000048947 */ /* 0x000fea0003800000 */
[----:B------:R-:W-:Y:S01]  /*7650*/  BPT.TRAP 0x1 ;  /* 0x000000040000795c */ /* 0x000fe20000300000 */
.L_x_38:
[----:B------:R-:W-:Y:S01]  /*7660*/  ULEA UR6, UR36, UR37, 0x3 ;  /* 0x0000002524067291 */ /* 0x000fe2000f8e183f */
[----:B------:R-:W-:-:S08]  /*7670*/  SHF.L.U32 R10, R22, 0x1f, RZ ;  /* 0x0000001f160a7819 */ /* 0x000fd000000006ff */
[----:B------:R-:W1:Y:S02]  /*7680*/  SYNCS.PHASECHK.TRANS64.TRYWAIT P2, [UR6+0x4c400], R10 ;  /* 0x04c4000aff0075a7 */ /* 0x000e640008040146 */
[----:B-1----:R-:W-:Y:S05]  /*7690*/  @!P2 BRA `(.L_x_39) ;  /* 0x0000007c0084a947 */ /* 0x002fea0003800000 */
.L_x_134:
        /* <DEDUP_REMOVED lines=36> */
[----:B------:R-:W-:-:S04]  /*78e0*/  UIADD3 UR6, UR36, 0x1, URZ ;  /* 0x0000000124067890 */ /* 0x000fc8000fffe03f */
[----:B------:R-:W-:-:S04]  /*78f0*/  UISETP.NE.AND UP0, UPT, UR6, 0x5, UPT ;  /* 0x000000050600788c */ /* 0x000fc8000bf05270 */
[----:B------:R-:W-:Y:S01]  /*7900*/  USEL UR6, UR6, URZ, UP0 ;  /* 0x0000003f06067287 */ /* 0x000fe20008000000 */
[----:B------:R-:W-:Y:S02]  /*7910*/  WARPGROUP.DEPBAR.LE gsb0, 0x0 ;  /* 0x00008000000079c5 */ /* 0x000fe40000010000 */
[----:B------:R-:W-:-:S06]  /*7920*/  WARPGROUP.ARRIVE ;  /* 0x00000000000079c5 */ /* 0x000fcc0000000000 */
[----:B------:R-:W-:Y:S01]  /*7930*/  HGMMA.64x128x16.F32 R120, gdesc[UR8], R120, gsb0 ;  /* 0x01e00000087879f0 */ /* 0x000fe20008000878 */
[----:B------:R-:W-:-:S06]  /*7940*/  USEL UR10, URZ, 0x1, UP0 ;  /* 0x000000013f0a7887 */ /* 0x000fcc0008000000 */
        /* <DEDUP_REMOVED lines=31> */
.L_x_40:
[C---:B------:R-:W-:Y:S01]  /*7b40*/  IADD3 R12, R4.reuse, 0x8, RZ ;  /* 0x00000008040c7810 */ /* 0x040fe20007ffe0ff */
[C---:B-1----:R-:W-:Y:S01]  /*7b50*/  VIADD R10, R4.reuse, 0x1 ;  /* 0x00000001040a7836 */ /* 0x042fe20000000000 */
[----:B------:R-:W-:Y:S01]  /*7b60*/  IADD3 R15, R4, 0x9, RZ ;  /* 0x00000009040f7810 */ /* 0x000fe20007ffe0ff */
[----:B------:R-:W-:Y:S01]  /*7b70*/  ULEA UR10, UR6, UR37, 0x3 ;  /* 0x00000025060a7291 */ /* 0x000fe2000f8e183f */
[----:B------:R-:W-:Y:S02]  /*7b80*/  ISETP.GE.AND P2, PT, R12, UR7, PT ;  /* 0x000000070c007c0c */ /* 0x000fe4000bf46270 */
[C---:B------:R-:W-:Y:S02]  /*7b90*/  ISETP.GE.AND P4, PT, R4.reuse, UR7, PT ;  /* 0x0000000704007c0c */ /* 0x040fe4000bf86270 */
[----:B------:R-:W-:Y:S02]  /*7ba0*/  IADD3 R12, R4, 0x11, RZ ;  /* 0x00000011040c7810 */ /* 0x000fe40007ffe0ff */
[----:B------:R-:W-:-:S02]  /*7bb0*/  ISETP.GE.AND P3, PT, R10, UR7, PT ;  /* 0x000000070a007c0c */ /* 0x000fc4000bf66270 */
[----:B------:R-:W-:Y:S02]  /*7bc0*/  IADD3 R10, R4, 0x10, RZ ;  /* 0x00000010040a7810 */ /* 0x000fe40007ffe0ff */
[----:B------:R-:W-:Y:S02]  /*7bd0*/  ISETP.GE.AND P5, PT, R15, UR7, PT ;  /* 0x000000070f007c0c */ /* 0x000fe4000bfa6270 */
[----:B------:R-:W-:Y:S02]  /*7be0*/  FSEL R15, R120, -INF , !P4 ;  /* 0xff800000780f7808 */ /* 0x000fe40006000000 */
[----:B------:R-:W-:Y:S02]  /*7bf0*/  FSEL R122, R122, -INF , !P4 ;  /* 0xff8000007a7a7808 */ /* 0x000fe40006000000 */
[----:B------:R-:W-:Y:S02]  /*7c00*/  ISETP.GE.AND P4, PT, R12, UR7, PT ;  /* 0x000000070c007c0c */ /* 0x000fe4000bf86270 */
[----:B------:R-:W-:-:S02]  /*7c10*/  IADD3 R12, R4, 0x19, RZ ;  /* 0x00000019040c7810 */ /* 0x000fc40007ffe0ff */
[----:B------:R-:W-:Y:S02]  /*7c20*/  ISETP.GE.AND P6, PT, R10, UR7, PT ;  /* 0x000000070a007c0c */ /* 0x000fe4000bfc6270 */
[----:B------:R-:W-:Y:S02]  /*7c30*/  IADD3 R10, R4, 0x18, RZ ;  /* 0x00000018040a7810 */ /* 0x000fe40007ffe0ff */
[----:B------:R-:W-:Y:S02]  /*7c40*/  FSEL R124, R124, -INF , !P2 ;  /* 0xff8000007c7c7808 */ /* 0x000fe40005000000 */
[----:B------:R-:W-:Y:S02]  /*7c50*/  FSEL R126, R126, -INF , !P2 ;  /* 0xff8000007e7e7808 */ /* 0x000fe40005000000 */
[----:B------:R-:W-:Y:S02]  /*7c60*/  ISETP.GE.AND P2, PT, R12, UR7, PT ;  /* 0x000000070c007c0c */ /* 0x000fe4000bf46270 */
[----:B------:R-:W-:-:S02]  /*7c70*/  FSEL R121, R121, -INF , !P3 ;  /* 0xff80000079797808 */ /* 0x000fc40005800000 */
[----:B------:R-:W-:Y:S02]  /*7c80*/  FSEL R123, R123, -INF , !P3 ;  /* 0xff8000007b7b7808 */ /* 0x000fe40005800000 */
[----:B------:R-:W-:Y:S02]  /*7c90*/  IADD3 R12, R4, 0x21, RZ ;  /* 0x00000021040c7810 */ /* 0x000fe40007ffe0ff */
[----:B------:R-:W-:Y:S02]  /*7ca0*/  ISETP.GE.AND P3, PT, R10, UR7, PT ;  /* 0x000000070a007c0c */ /* 0x000fe4000bf66270 */
[----:B------:R-:W-:Y:S02]  /*7cb0*/  IADD3 R10, R4, 0x20, RZ ;  /* 0x00000020040a7810 */ /* 0x000fe40007ffe0ff */
[----:B------:R-:W-:Y:S02]  /*7cc0*/  FSEL R128, R128, -INF , !P6 ;  /* 0xff80000080807808 */ /* 0x000fe40007000000 */
[----:B------:R-:W-:-:S02]  /*7cd0*/  FSEL R130, R130, -INF , !P6 ;  /* 0xff80000082827808 */ /* 0x000fc40007000000 */
[----:B------:R-:W-:Y:S01]  /*7ce0*/  ISETP.GE.AND P6, PT, R12, UR7, PT ;  /* 0x000000070c007c0c */ /* 0x000fe2000bfc6270 */
[----:B------:R-:W-:Y:S01]  /*7cf0*/  VIADD R12, R4, 0x28 ;  /* 0x00000028040c7836 */ /* 0x000fe20000000000 */
[----:B------:R-:W-:Y:S02]  /*7d00*/  FSEL R125, R125, -INF , !P5 ;  /* 0xff8000007d7d7808 */ /* 0x000fe40006800000 */
[----:B------:R-:W-:Y:S02]  /*7d10*/  FSEL R127, R127, -INF , !P5 ;  /* 0xff8000007f7f7808 */ /* 0x000fe40006800000 */
[----:B------:R-:W-:Y:S02]  /*7d20*/  ISETP.GE.AND P5, PT, R10, UR7, PT ;  /* 0x000000070a007c0c */ /* 0x000fe4000bfa6270 */
[----:B------:R-:W-:Y:S02]  /*7d30*/  FMNMX R10, R122, R13, !PT ;  /* 0x0000000d7a0a7209 */ /* 0x000fe40007800000 */
[----:B------:R-:W-:-:S02]  /*7d40*/  FSEL R129, R129, -INF , !P4 ;  /* 0xff80000081817808 */ /* 0x000fc40006000000 */
[----:B------:R-:W-:Y:S02]  /*7d50*/  FSEL R131, R131, -INF , !P4 ;  /* 0xff80000083837808 */ /* 0x000fe40006000000 */
[----:B------:R-:W-:Y:S02]  /*7d60*/  ISETP.GE.AND P4, PT, R12, UR7, PT ;  /* 0x000000070c007c0c */ /* 0x000fe4000bf86270 */
[----:B------:R-:W-:Y:S02]  /*7d70*/  IADD3 R12, R4, 0x29, RZ ;  /* 0x00000029040c7810 */ /* 0x000fe40007ffe0ff */
[----:B------:R-:W-:Y:S02]  /*7d80*/  FMNMX R187, R123, R10, !PT ;  /* 0x0000000a7bbb7209 */ /* 0x000fe40007800000 */
[----:B------:R-:W-:Y:S02]  /*7d90*/  FSEL R132, R132, -INF , !P3 ;  /* 0xff80000084847808 */ /* 0x000fe40005800000 */
[----:B------:R-:W-:-:S02]  /*7da0*/  FSEL R134, R134, -INF , !P3 ;  /* 0xff80000086867808 */ /* 0x000fc40005800000 */
[----:B------:R-:W-:Y:S02]  /*7db0*/  ISETP.GE.AND P3, PT, R12, UR7, PT ;  /* 0x000000070c007c0c */ /* 0x000fe4000bf66270 */
[----:B------:R-:W-:Y:S02]  /*7dc0*/  FMNMX R10, R126, R187, !PT ;  /* 0x000000bb7e0a7209 */ /* 0x000fe40007800000 */
[----:B------:R-:W-:Y:S02]  /*7dd0*/  IADD3 R12, R4, 0x30, RZ ;  /* 0x00000030040c7810 */ /* 0x000fe40007ffe0ff */
[----:B------:R-:W-:Y:S02]  /*7de0*/  FSEL R133, R133, -INF , !P2 ;  /* 0xff80000085857808 */ /* 0x000fe40005000000 */
[----:B------:R-:W-:Y:S02]  /*7df0*/  FSEL R135, R135, -INF , !P2 ;  /* 0xff80000087877808 */ /* 0x000fe40005000000 */
[----:B------:R-:W-:-:S02]  /*7e00*/  FMNMX R187, R127, R10, !PT ;  /* 0x0000000a7fbb7209 */ /* 0x000fc40007800000 */
[----:B------:R-:W-:Y:S02]  /*7e10*/  ISETP.GE.AND P2, PT, R12, UR7, PT ;  /* 0x000000070c007c0c */ /* 0x000fe4000bf46270 */
[----:B------:R-:W-:Y:S02]  /*7e20*/  IADD3 R12, R4, 0x31, RZ ;  /* 0x00000031040c7810 */ /* 0x000fe40007ffe0ff */
[----:B------:R-:W-:Y:S02]  /*7e30*/  FMNMX R10, R130, R187, !PT ;  /* 0x000000bb820a7209 */ /* 0x000fe40007800000 */
[----:B------:R-:W-:Y:S02]  /*7e40*/  FSEL R136, R136, -INF , !P5 ;  /* 0xff80000088887808 */ /* 0x000fe40006800000 */
[----:B------:R-:W-:Y:S02]  /*7e50*/  FSEL R138, R138, -INF , !P5 ;  /* 0xff8000008a8a7808 */ /* 0x000fe40006800000 */
[----:B------:R-:W-:-:S02]  /*7e60*/  ISETP.GE.AND P5, PT, R12, UR7, PT ;  /* 0x000000070c007c0c */ /* 0x000fc4000bfa6270 */
[----:B------:R-:W-:Y:S02]  /*7e70*/  IADD3 R12, R4, 0x38, RZ ;  /* 0x00000038040c7810 */ /* 0x000fe40007ffe0ff */
[----:B------:R-:W-:Y:S02]  /*7e80*/  FMNMX R187, R131, R10, !PT ;  /* 0x0000000a83bb7209 */ /* 0x000fe40007800000 */
[----:B------:R-:W-:Y:S02]  /*7e90*/  FSEL R137, R137, -INF , !P6 ;  /* 0xff80000089897808 */ /* 0x000fe40007000000 */
[----:B------:R-:W-:Y:S02]  /*7ea0*/  FSEL R139, R139, -INF , !P6 ;  /* 0xff8000008b8b7808 */ /* 0x000fe40007000000 */
[----:B------:R-:W-:Y:S02]  /*7eb0*/  ISETP.GE.AND P6, PT, R12, UR7, PT ;  /* 0x000000070c007c0c */ /* 0x000fe4000bfc6270 */
[----:B------:R-:W-:-:S02]  /*7ec0*/  FMNMX R12, R134, R187, !PT ;  /* 0x000000bb860c7209 */ /* 0x000fc40007800000 */
[----:B------:R-:W-:Y:S02]  /*7ed0*/  FSEL R10, R142, -INF , !P4 ;  /* 0xff8000008e0a7808 */ /* 0x000fe40006000000 */
[----:B------:R-:W-:Y:S02]  /*7ee0*/  FMNMX R187, R135, R12, !PT ;  /* 0x0000000c87bb7209 */ /* 0x000fe40007800000 */
[----:B------:R-:W-:Y:S02]  /*7ef0*/  FSEL R143, R143, -INF , !P3 ;  /* 0xff8000008f8f7808 */ /* 0x000fe40005800000 */
[----:B------:R-:W-:Y:S02]  /*7f00*/  FMNMX R12, R138, R187, !PT ;  /* 0x000000bb8a0c7209 */ /* 0x000fe40007800000 */
[----:B------:R-:W-:Y:S02]  /*7f10*/  FSEL R188, R147, -INF , !P5 ;  /* 0xff80000093bc7808 */ /* 0x000fe40006800000 */
[----:B------:R-:W-:-:S02]  /*7f20*/  FMNMX R187, R139, R12, !PT ;  /* 0x0000000c8bbb7209 */ /* 0x000fc40007800000 */
[----:B------:R-:W-:Y:S02]  /*7f30*/  FSEL R120, R146, -INF , !P2 ;  /* 0xff80000092787808 */ /* 0x000fe40005000000 */
[----:B------:R-:W-:Y:S02]  /*7f40*/  FMNMX R12, R10, R187, !PT ;  /* 0x000000bb0a0c7209 */ /* 0x000fe40007800000 */
[C---:B------:R-:W-:Y:S02]  /*7f50*/  IADD3 R20, R4.reuse, 0x39, RZ ;  /* 0x0000003904147810 */ /* 0x040fe40007ffe0ff */
[----:B------:R-:W-:Y:S01]  /*7f60*/  FMNMX R147, R143, R12, !PT ;  /* 0x0000000c8f937209 */ /* 0x000fe20007800000 */
[----:B------:R-:W-:Y:S01]  /*7f70*/  VIADD R12, R4, 0x49 ;  /* 0x00000049040c7836 */ /* 0x000fe20000000000 */
[----:B------:R-:W-:Y:S02]  /*7f80*/  FSEL R140, R140, -INF , !P4 ;  /* 0xff8000008c8c7808 */ /* 0x000fe40006000000 */
[----:B------:R-:W-:-:S02]  /*7f90*/  FMNMX R147, R120, R147, !PT ;  /* 0x0000009378937209 */ /* 0x000fc40007800000 */
[----:B------:R-:W-:Y:S02]  /*7fa0*/  ISETP.GE.AND P4, PT, R20, UR7, PT ;  /* 0x0000000714007c0c */ /* 0x000fe4000bf86270 */
[----:B------:R-:W-:Y:S02]  /*7fb0*/  IADD3 R20, R4, 0x40, RZ ;  /* 0x0000004004147810 */ /* 0x000fe40007ffe0ff */
[----:B------:R-:W-:Y:S02]  /*7fc0*/  FSEL R148, R148, -INF , !P6 ;  /* 0xff80000094947808 */ /* 0x000fe40007000000 */
[----:B------:R-:W-:Y:S02]  /*7fd0*/  FSEL R187, R150, -INF , !P6 ;  /* 0xff80000096bb7808 */ /* 0x000fe40007000000 */
[----:B------:R-:W-:Y:S02]  /*7fe0*/  ISETP.GE.AND P6, PT, R12, UR7, PT ;  /* 0x000000070c007c0c */ /* 0x000fe4000bfc6270 */
[----:B------:R-:W-:-:S02]  /*7ff0*/  FMNMX R12, R188, R147, !PT ;  /* 0x00000093bc0c7209 */ /* 0x000fc40007800000 */
[----:B------:R-:W-:Y:S02]  /*8000*/  FSEL R141, R141, -INF , !P3 ;  /* 0xff8000008d8d7808 */ /* 0x000fe40005800000 */
[----:B------:R-:W-:Y:S02]  /*8010*/  ISETP.GE.AND P3, PT, R20, UR7, PT ;  /* 0x0000000714007c0c */ /* 0x000fe4000bf66270 */
[----:B------:R-:W-:Y:S02]  /*8020*/  IADD3 R20, R4, 0x41, RZ ;  /* 0x0000004104147810 */ /* 0x000fe40007ffe0ff */
[----:B------:R-:W-:Y:S02]  /*8030*/  FSEL R189, R151, -INF , !P4 ;  /* 0xff80000097bd7808 */ /* 0x000fe40006000000 */
[----:B------:R-:W-:Y:S02]  /*8040*/  FMNMX R12, R187, R12, !PT ;  /* 0x0000000cbb0c7209 */ /* 0x000fe40007800000 */
[----:B------:R-:W-:-:S02]  /*8050*/  FSEL R144, R144, -INF , !P2 ;  /* 0xff80000090907808 */ /* 0x000fc40005000000 */
[----:B------:R-:W-:Y:S02]  /*8060*/  ISETP.GE.AND P2, PT, R20, UR7, PT ;  /* 0x0000000714007c0c */ /* 0x000fe4000bf46270 */
[----:B------:R-:W-:Y:S02]  /*8070*/  IADD3 R20, R4, 0x48, RZ ;  /* 0x0000004804147810 */ /* 0x000fe40007ffe0ff */
[----:B------:R-:W-:Y:S02]  /*8080*/  FSEL R154, R154, -INF , !P3 ;  /* 0xff8000009a9a7808 */ /* 0x000fe40005800000 */
[----:B------:R-:W-:Y:S02]  /*8090*/  FMNMX R147, R189, R12, !PT ;  /* 0x0000000cbd937209 */ /* 0x000fe40007800000 */
[----:B------:R-:W-:Y:S02]  /*80a0*/  FSEL R145, R145, -INF , !P5 ;  /* 0xff80000091917808 */ /* 0x000fe40006800000 */
[----:B------:R-:W-:-:S02]  /*80b0*/  ISETP.GE.AND P5, PT, R20, UR7, PT ;  /* 0x0000000714007c0c */ /* 0x000fc4000bfa6270 */
[----:B------:R-:W-:Y:S02]  /*80c0*/  FSEL R155, R155, -INF , !P2 ;  /* 0xff8000009b9b7808 */ /* 0x000fe40005000000 */
[----:B------:R-:W-:Y:S02]  /*80d0*/  FMNMX R12, R154, R147, !PT ;  /* 0x000000939a0c7209 */ /* 0x000fe40007800000 */
[----:B------:R-:W-:Y:S02]  /*80e0*/  IADD3 R20, R4, 0x50, RZ ;  /* 0x0000005004147810 */ /* 0x000fe40007ffe0ff */
[----:B------:R-:W-:Y:S02]  /*80f0*/  FSEL R149, R149, -INF , !P4 ;  /* 0xff80000095957808 */ /* 0x000fe40006000000 */
[----:B------:R-:W-:Y:S02]  /*8100*/  FSEL R158, R158, -INF , !P5 ;  /* 0xff8000009e9e7808 */ /* 0x000fe40006800000 */
[----:B------:R-:W-:-:S02]  /*8110*/  FMNMX R147, R155, R12, !PT ;  /* 0x0000000c9b937209 */ /* 0x000fc40007800000 */
[----:B------:R-:W-:Y:S02]  /*8120*/  ISETP.GE.AND P4, PT, R20, UR7, PT ;  /* 0x0000000714007c0c */ /* 0x000fe4000bf86270 */
[----:B------:R-:W-:Y:S02]  /*8130*/  IADD3 R20, R4, 0x51, RZ ;  /* 0x0000005104147810 */ /* 0x000fe40007ffe0ff */
[----:B------:R-:W-:Y:S02]  /*8140*/  FSEL R190, R159, -INF , !P6 ;  /* 0xff8000009fbe7808 */ /* 0x000fe40007000000 */
[----:B------:R-:W-:Y:S02]  /*8150*/  FMNMX R147, R158, R147, !PT ;  /* 0x000000939e937209 */ /* 0x000fe40007800000 */
[----:B------:R-:W-:Y:S02]  /*8160*/  FSEL R152, R152, -INF , !P3 ;  /* 0xff80000098987808 */ /* 0x000fe40005800000 */
[----:B------:R-:W-:-:S02]  /*8170*/  ISETP.GE.AND P3, PT, R20, UR7, PT ;  /* 0x0000000714007c0c */ /* 0x000fc4000bf66270 */
[----:B------:R-:W-:Y:S02]  /*8180*/  IADD3 R20, R4, 0x58, RZ ;  /* 0x0000005804147810 */ /* 0x000fe40007ffe0ff */
[----:B------:R-:W-:Y:S02]  /*8190*/  FSEL R191, R162, -INF , !P4 ;  /* 0xff800000a2bf7808 */ /* 0x000fe40006000000 */
[----:B------:R-:W-:Y:S02]  /*81a0*/  FMNMX R12, R190, R147, !PT ;  /* 0x00000093be0c7209 */ /* 0x000fe40007800000 */
[----:B------:R-:W-:Y:S02]  /*81b0*/  FSEL R153, R153, -INF , !P2 ;  /* 0xff80000099997808 */ /* 0x000fe40005000000 */
[----:B------:R-:W-:Y:S02]  /*81c0*/  ISETP.GE.AND P2, PT, R20, UR7, PT ;  /* 0x0000000714007c0c */ /* 0x000fe4000bf46270 */
[----:B------:R-:W-:-:S02]  /*81d0*/  IADD3 R20, R4, 0x59, RZ ;  /* 0x0000005904147810 */ /* 0x000fc40007ffe0ff */
[----:B------:R-:W-:Y:S02]  /*81e0*/  FSEL R192, R163, -INF , !P3 ;  /* 0xff800000a3c07808 */ /* 0x000fe40005800000 */
[----:B------:R-:W-:Y:S02]  /*81f0*/  FMNMX R147, R191, R12, !PT ;  /* 0x0000000cbf937209 */ /* 0x000fe40007800000 */
[----:B------:R-:W-:Y:S02]  /*8200*/  P2R R21, PR, RZ, 0x2 ;  /* 0x00000002ff157803 */ /* 0x000fe40000000000 */
[----:B------:R-:W-:Y:S02]  /*8210*/  IADD3 R199, R4, 0x60, RZ ;  /* 0x0000006004c77810 */ /* 0x000fe40007ffe0ff */
[----:B------:R-:W-:Y:S02]  /*8220*/  ISETP.GE.AND P1, PT, R20, UR7, PT ;  /* 0x0000000714007c0c */ /* 0x000fe4000bf26270 */
[----:B------:R-:W-:-:S02]  /*8230*/  IADD3 R142, R4, 0x61, RZ ;  /* 0x00000061048e7810 */ /* 0x000fc40007ffe0ff */
[----:B------:R-:W-:Y:S02]  /*8240*/  FSEL R193, R166, -INF , !P2 ;  /* 0xff800000a6c17808 */ /* 0x000fe40005000000 */
[----:B------:R-:W-:Y:S02]  /*8250*/  FMNMX R12, R192, R147, !PT ;  /* 0x00000093c00c7209 */ /* 0x000fe40007800000 */
[----:B------:R-:W-:Y:S02]  /*8260*/  P2R R194, PR, RZ, 0x1 ;  /* 0x00000001ffc27803 */ /* 0x000fe40000000000 */
[----:B------:R-:W-:Y:S02]  /*8270*/  FSEL R156, R156, -INF , !P5 ;  /* 0xff8000009c9c7808 */ /* 0x000fe40006800000 */
[----:B------:R-:W-:Y:S02]  /*8280*/  ISETP.GE.AND P5, PT, R199, UR7, PT ;  /* 0x00000007c7007c0c */ /* 0x000fe4000bfa6270 */
[----:B------:R-:W-:-:S02]  /*8290*/  ISETP.GE.AND P0, PT, R142, UR7, PT ;  /* 0x000000078e007c0c */ /* 0x000fc4000bf06270 */
[----:B------:R-:W-:Y:S02]  /*82a0*/  FSEL R195, R167, -INF , !P1 ;  /* 0xff800000a7c37808 */ /* 0x000fe40004800000 */
[----:B------:R-:W-:Y:S02]  /*82b0*/  FMNMX R12, R193, R12, !PT ;  /* 0x0000000cc10c7209 */ /* 0x000fe40007800000 */
[----:B------:R-:W-:Y:S02]  /*82c0*/  IADD3 R142, R4, 0x68, RZ ;  /* 0x00000068048e7810 */ /* 0x000fe40007ffe0ff */
[----:B------:R-:W-:Y:S02]  /*82d0*/  FSEL R196, R170, -INF , !P5 ;  /* 0xff800000aac47808 */ /* 0x000fe40006800000 */
[----:B------:R-:W-:Y:S02]  /*82e0*/  FMNMX R147, R195, R12, !PT ;  /* 0x0000000cc3937209 */ /* 0x000fe40007800000 */
[----:B------:R-:W-:-:S02]  /*82f0*/  ISETP.GE.AND P1, PT, R142, UR7, PT ;  /* 0x000000078e007c0c */ /* 0x000fc4000bf26270 */
[----:B------:R-:W-:Y:S02]  /*8300*/  IADD3 R142, R4, 0x69, RZ ;  /* 0x00000069048e7810 */ /* 0x000fe40007ffe0ff */
[----:B------:R-:W-:Y:S02]  /*8310*/  FSEL R198, R171, -INF , !P0 ;  /* 0xff800000abc67808 */ /* 0x000fe40004000000 */
[----:B------:R-:W-:Y:S02]  /*8320*/  FMNMX R147, R196, R147, !PT ;  /* 0x00000093c4937209 */ /* 0x000fe40007800000 */
[----:B------:R-:W-:Y:S02]  /*8330*/  FSEL R164, R164, -INF , !P2 ;  /* 0xff800000a4a47808 */ /* 0x000fe40005000000 */
[----:B------:R-:W-:Y:S01]  /*8340*/  ISETP.GE.AND P2, PT, R142, UR7, PT ;  /* 0x000000078e007c0c */ /* 0x000fe2000bf46270 */
[----:B------:R-:W-:Y:S01]  /*8350*/  VIADD R142, R4, 0x70 ;  /* 0x00000070048e7836 */ /* 0x000fe20000000000 */
[----:B------:R-:W-:-:S02]  /*8360*/  FSEL R171, R174, -INF , !P1 ;  /* 0xff800000aeab7808 */ /* 0x000fc40004800000 */
[----:B------:R-:W-:Y:S02]  /*8370*/  FMNMX R12, R198, R147, !PT ;  /* 0x00000093c60c7209 */ /* 0x000fe40007800000 */
[----:B------:R-:W-:Y:S02]  /*8380*/  FSEL R161, R161, -INF , !P3 ;  /* 0xff800000a1a17808 */ /* 0x000fe40005800000 */
[----:B------:R-:W-:Y:S02]  /*8390*/  IADD3 R159, R4, 0x71, RZ ;  /* 0x00000071049f7810 */ /* 0x000fe40007ffe0ff */
[----:B------:R-:W-:Y:S02]  /*83a0*/  FSEL R197, R175, -INF , !P2 ;  /* 0xff800000afc57808 */ /* 0x000fe40005000000 */
[----:B------:R-:W-:Y:S02]  /*83b0*/  FMNMX R12, R171, R12, !PT ;  /* 0x0000000cab0c7209 */ /* 0x000fe40007800000 */
[----:B------:R-:W-:-:S02]  /*83c0*/  ISETP.GE.AND P3, PT, R142, UR7, PT ;  /* 0x000000078e007c0c */ /* 0x000fc4000bf66270 */
[----:B------:R-:W-:Y:S02]  /*83d0*/  FSEL R160, R160, -INF , !P4 ;  /* 0xff800000a0a07808 */ /* 0x000fe40006000000 */
[----:B------:R-:W-:Y:S02]  /*83e0*/  IADD3 R162, R4, 0x78, RZ ;  /* 0x0000007804a27810 */ /* 0x000fe40007ffe0ff */
[----:B------:R-:W-:Y:S02]  /*83f0*/  FSEL R178, R178, -INF , !P3 ;  /* 0xff800000b2b27808 */ /* 0x000fe40005800000 */
[----:B------:R-:W-:Y:S02]  /*8400*/  FMNMX R147, R197, R12, !PT ;  /* 0x0000000cc5937209 */ /* 0x000fe40007800000 */
[----:B------:R-:W-:Y:S02]  /*8410*/  ISETP.GE.AND P4, PT, R159, UR7, PT ;  /* 0x000000079f007c0c */ /* 0x000fe4000bf86270 */
[----:B------:R-:W-:-:S02]  /*8420*/  IADD3 R163, R4, 0x79, RZ ;  /* 0x0000007904a37810 */ /* 0x000fc40007ffe0ff */
[----:B------:R-:W-:Y:S02]  /*8430*/  FSEL R179, R179, -INF , !P4 ;  /* 0xff800000b3b37808 */ /* 0x000fe40006000000 */
[----:B------:R-:W-:Y:S02]  /*8440*/  FMNMX R12, R178, R147, !PT ;  /* 0x00000093b20c7209 */ /* 0x000fe40007800000 */
[----:B------:R-:W-:Y:S02]  /*8450*/  ISETP.GE.AND P5, PT, R162, UR7, PT ;  /* 0x00000007a2007c0c */ /* 0x000fe4000bfa6270 */
[----:B------:R-:W-:Y:S02]  /*8460*/  FSEL R157, R157, -INF , !P6 ;  /* 0xff8000009d9d7808 */ /* 0x000fe40007000000 */
[----:B------:R-:W-:Y:S02]  /*8470*/  FSEL R182, R182, -INF , !P5 ;  /* 0xff800000b6b67808 */ /* 0x000fe40006800000 */
[----:B------:R-:W-:-:S02]  /*8480*/  FMNMX R147, R179, R12, !PT ;  /* 0x0000000cb3937209 */ /* 0x000fc40007800000 */
[----:B------:R-:W-:Y:S02]  /*8490*/  ISETP.GE.AND P6, PT, R163, UR7, PT ;  /* 0x00000007a3007c0c */ /* 0x000fe4000bfc6270 */
[----:B------:R-:W-:Y:S02]  /*84a0*/  FMNMX R12, R182, R147, !PT ;  /* 0x00000093b60c7209 */ /* 0x000fe40007800000 */
[----:B------:R-:W-:Y:S02]  /*84b0*/  FSEL R183, R183, -INF , !P6 ;  /* 0xff800000b7b77808 */ /* 0x000fe40007000000 */
[----:B------:R-:W-:Y:S02]  /*84c0*/  P2R R151, PR, RZ, 0x1 ;  /* 0x00000001ff977803 */ /* 0x000fe40000000000 */
[----:B------:R-:W-:Y:S02]  /*84d0*/  FMNMX R142, R183, R12, !PT ;  /* 0x0000000cb78e7209 */ /* 0x000fe40007800000 */
[----:B------:R-:W-:-:S02]  /*84e0*/  ISETP.GE.AND P0, PT, R199, UR7, PT ;  /* 0x00000007c7007c0c */ /* 0x000fc4000bf06270 */
[----:B------:R-:W-:Y:S01]  /*84f0*/  P2R R146, PR, RZ, 0x4 ;  /* 0x00000004ff927803 */ /* 0x000fe20000000000 */
[----:B------:R-:W1:Y:S01]  /*8500*/  SHFL.BFLY PT, R147, R142, 0x1, 0x1f ;  /* 0x0c201f008e937f89 */ /* 0x000e6200000e0000 */
[----:B------:R-:W-:Y:S02]  /*8510*/  P2R R150, PR, RZ, 0x2 ;  /* 0x00000002ff967803 */ /* 0x000fe40000000000 */
[----:B------:R-:W-:Y:S02]  /*8520*/  FSEL R168, R168, -INF , !P0 ;  /* 0xff800000a8a87808 */ /* 0x000fe40004000000 */
[----:B------:R-:W-:Y:S02]  /*8530*/  ISETP.GE.AND P1, PT, R20, UR7, PT ;  /* 0x0000000714007c0c */ /* 0x000fe4000bf26270 */
[----:B------:R-:W-:Y:S02]  /*8540*/  ISETP.NE.AND P0, PT, R151, RZ, PT ;  /* 0x000000ff9700720c */ /* 0x000fe40003f05270 */
[----:B------:R-:W-:-:S02]  /*8550*/  FSEL R165, R165, -INF , !P1 ;  /* 0xff800000a5a57808 */ /* 0x000fc40004800000 */
[----:B------:R-:W-:Y:S02]  /*8560*/  FSEL R169, R169, -INF , !P0 ;  /* 0xff800000a9a97808 */ /* 0x000fe40004000000 */
[----:B------:R-:W-:Y:S02]  /*8570*/  ISETP.NE.AND P0, PT, R194, RZ, PT ;  /* 0x000000ffc200720c */ /* 0x000fe40003f05270 */
[----:B------:R-:W-:Y:S02]  /*8580*/  ISETP.NE.AND P1, PT, R150, RZ, PT ;  /* 0x000000ff9600720c */ /* 0x000fe40003f25270 */
[----:B------:R-:W-:Y:S02]  /*8590*/  FSEL R176, R176, -INF , !P3 ;  /* 0xff800000b0b07808 */ /* 0x000fe40005800000 */
[----:B------:R-:W-:Y:S02]  /*85a0*/  FSEL R172, R172, -INF , !P1 ;  /* 0xff800000acac7808 */ /* 0x000fe40004800000 */
[----:B------:R-:W-:-:S02]  /*85b0*/  ISETP.NE.AND P1, PT, R21, RZ, PT ;  /* 0x000000ff1500720c */ /* 0x000fc40003f25270 */
[----:B------:R-:W-:Y:S02]  /*85c0*/  FSEL R177, R177, -INF , !P4 ;  /* 0xff800000b1b17808 */ /* 0x000fe40006000000 */
[----:B-1----:R-:W-:Y:S02]  /*85d0*/  FMNMX R147, R142, R147, !PT ;  /* 0x000000938e937209 */ /* 0x002fe40007800000 */
[----:B------:R-:W-:Y:S02]  /*85e0*/  FMNMX R142, R15, R14, !PT ;  /* 0x0000000e0f8e7209 */ /* 0x000fe40007800000 */
[----:B------:R-:W-:Y:S01]  /*85f0*/  FSEL R180, R180, -INF , !P5 ;  /* 0xff800000b4b47808 */ /* 0x000fe20006800000 */
[----:B------:R-:W1:Y:S01]  /*8600*/  SHFL.BFLY PT, R12, R147, 0x2, 0x1f ;  /* 0x0c401f00930c7f89 */ /* 0x000e6200000e0000 */
[----:B------:R-:W-:Y:S02]  /*8610*/  FMNMX R21, R121, R142, !PT ;  /* 0x0000008e79157209 */ /* 0x000fe40007800000 */
[----:B------:R-:W-:-:S02]  /*8620*/  FSEL R181, R181, -INF , !P6 ;  /* 0xff800000b5b57808 */ /* 0x000fc40007000000 */
[----:B-1----:R-:W-:-:S04]  /*8630*/  FMNMX R12, R147, R12, !PT ;  /* 0x0000000c930c7209 */ /* 0x002fc80007800000 */
[----:B------:R-:W-:-:S04]  /*8640*/  FSETP.NEU.AND P2, PT, R12, -INF , PT ;  /* 0xff8000000c00780b */ /* 0x000fc80003f4d000 */
[----:B------:R-:W-:Y:S02]  /*8650*/  FSEL R20, R12, RZ, P2 ;  /* 0x000000ff0c147208 */ /* 0x000fe40001000000 */
[----:B------:R-:W-:-:S03]  /*8660*/  ISETP.NE.AND P2, PT, R146, RZ, PT ;  /* 0x000000ff9200720c */ /* 0x000fc60003f45270 */
[----:B------:R-:W-:Y:S01]  /*8670*/  FMUL R194, R20, UR5 ;  /* 0x0000000514c27c20 */ /* 0x000fe20008400000 */
[----:B------:R-:W-:-:S03]  /*8680*/  FSEL R173, R173, -INF , !P2 ;  /* 0xff800000adad7808 */ /* 0x000fc60005000000 */
        /* <DEDUP_REMOVED lines=18> */
[----:B------:R-:W-:Y:S01]  /*87b0*/  @!P2 FMUL R146, R146, 0.5 ;  /* 0x3f0000009292a820 */ /* 0x000fe20000400000 */
[----:B------:R-:W-:Y:S01]  /*87c0*/  FSETP.GEU.AND P6, PT, R130, -126, PT ;  /* 0xc2fc00008200780b */ /* 0x000fe20003fce000 */
[----:B------:R-:W-:Y:S01]  /*87d0*/  @!P3 FMUL R142, R142, 0.5 ;  /* 0x3f0000008e8eb820 */ /* 0x000fe20000400000 */
[----:B------:R-:W-:Y:S01]  /*87e0*/  FMNMX R122, R132, R123, !PT ;  /* 0x0000007b847a7209 */ /* 0x000fe20007800000 */
[----:B------:R-:W1:Y:S01]  /*87f0*/  MUFU.EX2 R21, R146 ;  /* 0x0000009200157308 */ /* 0x000e620000000800 */
[--C-:B------:R-:W-:Y:S01]  /*8800*/  FFMA R120, R120, UR5, -R194.reuse ;  /* 0x0000000578787c23 */ /* 0x100fe200080008c2 */
[----:B------:R-:W-:Y:S01]  /*8810*/  @!P4 FMUL R126, R126, 0.5 ;  /* 0x3f0000007e7ec820 */ /* 0x000fe20000400000 */
[----:B------:R-:W-:Y:S01]  /*8820*/  FMNMX R123, R133, R122, !PT ;  /* 0x0000007a857b7209 */ /* 0x000fe20007800000 */
[--C-:B------:R-:W-:Y:S01]  /*8830*/  FFMA R162, R187, UR5, -R194.reuse ;  /* 0x00000005bba27c23 */ /* 0x100fe200080008c2 */
[--C-:B------:R-:W-:Y:S01]  /*8840*/  FFMA R155, R155, UR5, -R194.reuse ;  /* 0x000000059b9b7c23 */ /* 0x100fe200080008c2 */
[----:B------:R-:W-:Y:S01]  /*8850*/  @!P5 FMUL R127, R127, 0.5 ;  /* 0x3f0000007f7fd820 */ /* 0x000fe20000400000 */
[----:B------:R-:W-:Y:S01]  /*8860*/  FMNMX R122, R136, R123, !PT ;  /* 0x0000007b887a7209 */ /* 0x000fe20007800000 */
[----:B------:R-:W2:Y:S01]  /*8870*/  MUFU.EX2 R142, R142 ;  /* 0x0000008e008e7308 */ /* 0x000ea20000000800 */
[--C-:B------:R-:W-:Y:S01]  /*8880*/  FFMA R170, R190, UR5, -R194.reuse ;  /* 0x00000005beaa7c23 */ /* 0x100fe200080008c2 */
[----:B------:R-:W-:Y:S01]  /*8890*/  @!P6 FMUL R130, R130, 0.5 ;  /* 0x3f0000008282e820 */ /* 0x000fe20000400000 */
[----:B------:R-:W-:Y:S01]  /*88a0*/  FMNMX R123, R137, R122, !PT ;  /* 0x0000007a897b7209 */ /* 0x000fe20007800000 */
[----:B------:R-:W-:-:S03]  /*88b0*/  FFMA R174, R192, UR5, -R194 ;  /* 0x00000005c0ae7c23 */ /* 0x000fc600080008c2 */
[----:B------:R-:W-:Y:S01]  /*88c0*/  FMNMX R122, R140, R123, !PT ;  /* 0x0000007b8c7a7209 */ /* 0x000fe20007800000 */
[----:B------:R3:W4:Y:S01]  /*88d0*/  MUFU.EX2 R146, R126 ;  /* 0x0000007e00927308 */ /* 0x0007220000000800 */
[----:B-1----:R-:W-:Y:S01]  /*88e0*/  @!P2 FMUL R21, R21, R21 ;  /* 0x000000151515a220 */ /* 0x002fe20000400000 */
[----:B------:R-:W-:Y:S02]  /*88f0*/  FSETP.GEU.AND P2, PT, R131, -126, PT ;  /* 0xc2fc00008300780b */ /* 0x000fe40003f4e000 */
[----:B------:R-:W-:-:S04]  /*8900*/  FMNMX R123, R141, R122, !PT ;  /* 0x0000007a8d7b7209 */ /* 0x000fc80007800000 */
[----:B------:R1:W5:Y:S01]  /*8910*/  MUFU.EX2 R151, R127 ;  /* 0x0000007f00977308 */ /* 0x0003620000000800 */
[----:B--2---:R-:W-:Y:S01]  /*8920*/  @!P3 FMUL R142, R142, R142 ;  /* 0x0000008e8e8eb220 */ /* 0x004fe20000400000 */
[----:B------:R-:W-:Y:S01]  /*8930*/  FSETP.GEU.AND P3, PT, R134, -126, PT ;  /* 0xc2fc00008600780b */ /* 0x000fe20003f6e000 */
[--C-:B---3--:R-:W-:Y:S01]  /*8940*/  FFMA R126, R139, UR5, -R194.reuse ;  /* 0x000000058b7e7c23 */ /* 0x108fe200080008c2 */
[----:B------:R-:W-:Y:S01]  /*8950*/  FMNMX R122, R144, R123, !PT ;  /* 0x0000007b907a7209 */ /* 0x000fe20007800000 */
[--C-:B------:R-:W-:Y:S01]  /*8960*/  FFMA R139, R189, UR5, -R194.reuse ;  /* 0x00000005bd8b7c23 */ /* 0x100fe200080008c2 */
[--C-:B------:R-:W-:Y:S01]  /*8970*/  FFMA R189, R182, UR5, -R194.reuse ;  /* 0x00000005b6bd7c23 */ /* 0x100fe200080008c2 */
[----:B------:R-:W-:Y:S01]  /*8980*/  @!P2 FMUL R131, R131, 0.5 ;  /* 0x3f0000008383a820 */ /* 0x000fe20000400000 */
[----:B------:R2:W3:Y:S01]  /*8990*/  MUFU.EX2 R150, R130 ;  /* 0x0000008200967308 */ /* 0x0004e20000000800 */
[----:B----4-:R-:W-:Y:S01]  /*89a0*/  @!P4 FMUL R146, R146, R146 ;  /* 0x000000929292c220 */ /* 0x010fe20000400000 */
[----:B-1----:R-:W-:Y:S01]  /*89b0*/  FFMA R127, R10, UR5, -R194 ;  /* 0x000000050a7f7c23 */ /* 0x002fe200080008c2 */
[----:B------:R-:W-:-:S02]  /*89c0*/  FSETP.GEU.AND P4, PT, R135, -126, PT ;  /* 0xc2fc00008700780b */ /* 0x000fc40003f8e000 */
[----:B------:R-:W-:Y:S02]  /*89d0*/  FMNMX R123, R145, R122, !PT ;  /* 0x0000007a917b7209 */ /* 0x000fe40007800000 */
[----:B------:R-:W-:Y:S01]  /*89e0*/  @!P3 FMUL R134, R134, 0.5 ;  /* 0x3f0000008686b820 */ /* 0x000fe20000400000 */
[----:B------:R1:W4:Y:S01]  /*89f0*/  MUFU.EX2 R175, R131 ;  /* 0x0000008300af7308 */ /* 0x0003220000000800 */
[----:B-----5:R-:W-:Y:S01]  /*8a00*/  @!P5 FMUL R151, R151, R151 ;  /* 0x000000979797d220 */ /* 0x020fe20000400000 */
[----:B------:R-:W-:Y:S01]  /*8a10*/  FSETP.GEU.AND P5, PT, R138, -126, PT ;  /* 0xc2fc00008a00780b */ /* 0x000fe20003fae000 */
[----:B--2---:R-:W-:Y:S01]  /*8a20*/  FFMA R130, R188, UR5, -R194 ;  /* 0x00000005bc827c23 */ /* 0x004fe200080008c2 */
[----:B------:R-:W-:-:S04]  /*8a30*/  FMNMX R122, R148, R123, !PT ;  /* 0x0000007b947a7209 */ /* 0x000fc80007800000 */
[----:B------:R2:W5:Y:S01]  /*8a40*/  MUFU.EX2 R166, R134 ;  /* 0x0000008600a67308 */ /* 0x0005620000000800 */
[----:B------:R-:W-:Y:S01]  /*8a50*/  FMNMX R123, R149, R122, !PT ;  /* 0x0000007a957b7209 */ /* 0x000fe20007800000 */
[----:B---3--:R-:W-:Y:S01]  /*8a60*/  @!P6 FMUL R150, R150, R150 ;  /* 0x000000969696e220 */ /* 0x008fe20000400000 */
[----:B------:R-:W-:Y:S01]  /*8a70*/  @!P4 FMUL R135, R135, 0.5 ;  /* 0x3f0000008787c820 */ /* 0x000fe20000400000 */
[----:B------:R-:W-:Y:S01]  /*8a80*/  FSETP.GEU.AND P6, PT, R126, -126, PT ;  /* 0xc2fc00007e00780b */ /* 0x000fe20003fce000 */
[--C-:B-1----:R-:W-:Y:S01]  /*8a90*/  FFMA R131, R193, UR5, -R194.reuse ;  /* 0x00000005c1837c23 */ /* 0x102fe200080008c2 */
[----:B------:R-:W-:Y:S01]  /*8aa0*/  FMNMX R122, R152, R123, !PT ;  /* 0x0000007b987a7209 */ /* 0x000fe20007800000 */
[----:B------:R-:W-:Y:S01]  /*8ab0*/  @!P5 FMUL R138, R138, 0.5 ;  /* 0x3f0000008a8ad820 */ /* 0x000fe20000400000 */
[----:B------:R1:W3:Y:S01]  /*8ac0*/  MUFU.EX2 R147, R135 ;  /* 0x0000008700937308 */ /* 0x0002e20000000800 */
[----:B----4-:R-:W-:Y:S01]  /*8ad0*/  @!P2 FMUL R175, R175, R175 ;  /* 0x000000afafafa220 */ /* 0x010fe20000400000 */
[----:B------:R-:W-:Y:S01]  /*8ae0*/  FSETP.GEU.AND P2, PT, R127, -126, PT ;  /* 0xc2fc00007f00780b */ /* 0x000fe20003f4e000 */
[--C-:B--2---:R-:W-:Y:S01]  /*8af0*/  FFMA R134, R154, UR5, -R194.reuse ;  /* 0x000000059a867c23 */ /* 0x104fe200080008c2 */
[----:B------:R-:W-:Y:S01]  /*8b00*/  FMNMX R123, R153, R122, !PT ;  /* 0x0000007a997b7209 */ /* 0x000fe20007800000 */
[--C-:B------:R-:W-:Y:S01]  /*8b10*/  FFMA R154, R195, UR5, -R194.reuse ;  /* 0x00000005c39a7c23 */ /* 0x100fe200080008c2 */
[--C-:B------:R-:W-:Y:S01]  /*8b20*/  FFMA R122, R178, UR5, -R194.reuse ;  /* 0x00000005b27a7c23 */ /* 0x100fe200080008c2 */
[--C-:B------:R-:W-:Y:S01]  /*8b30*/  FFMA R178, R183, UR5, -R194.reuse ;  /* 0x00000005b7b27c23 */ /* 0x100fe200080008c2 */
[----:B------:R-:W2:Y:S01]  /*8b40*/  MUFU.EX2 R163, R138 ;  /* 0x0000008a00a37308 */ /* 0x000ea20000000800 */
[----:B-----5:R-:W-:Y:S01]  /*8b50*/  @!P3 FMUL R166, R166, R166 ;  /* 0x000000a6a6a6b220 */ /* 0x020fe20000400000 */
[----:B------:R-:W-:Y:S01]  /*8b60*/  FSETP.GEU.AND P3, PT, R143, -126, PT ;  /* 0xc2fc00008f00780b */ /* 0x000fe20003f6e000 */
[----:B------:R-:W-:Y:S01]  /*8b70*/  @!P6 FMUL R126, R126, 0.5 ;  /* 0x3f0000007e7ee820 */ /* 0x000fe20000400000 */
[----:B------:R-:W-:Y:S01]  /*8b80*/  FMNMX R10, R156, R123, !PT ;  /* 0x0000007b9c0a7209 */ /* 0x000fe20007800000 */
[--C-:B-1----:R-:W-:Y:S01]  /*8b90*/  FFMA R135, R158, UR5, -R194.reuse ;  /* 0x000000059e877c23 */ /* 0x102fe200080008c2 */
[----:B------:R-:W-:Y:S01]  /*8ba0*/  FFMA R158, R197, UR5, -R194 ;  /* 0x00000005c59e7c23 */ /* 0x000fe200080008c2 */
[----:B------:R-:W-:Y:S01]  /*8bb0*/  @!P2 FMUL R127, R127, 0.5 ;  /* 0x3f0000007f7fa820 */ /* 0x000fe20000400000 */
[----:B------:R-:W-:Y:S01]  /*8bc0*/  FMNMX R123, R157, R10, !PT ;  /* 0x0000000a9d7b7209 */ /* 0x000fe20007800000 */
[----:B------:R-:W1:Y:S01]  /*8bd0*/  MUFU.EX2 R126, R126 ;  /* 0x0000007e007e7308 */ /* 0x000e620000000800 */
[----:B---3--:R-:W-:Y:S01]  /*8be0*/  @!P4 FMUL R147, R147, R147 ;  /* 0x000000939393c220 */ /* 0x008fe20000400000 */
[----:B------:R-:W-:-:S02]  /*8bf0*/  FSETP.GEU.AND P4, PT, R120, -126, PT ;  /* 0xc2fc00007800780b */ /* 0x000fc40003f8e000 */
[----:B------:R-:W-:Y:S02]  /*8c00*/  FMNMX R10, R160, R123, !PT ;  /* 0x0000007ba00a7209 */ /* 0x000fe40007800000 */
[----:B------:R-:W-:Y:S02]  /*8c10*/  @!P3 FMUL R143, R143, 0.5 ;  /* 0x3f0000008f8fb820 */ /* 0x000fe40000400000 */
[----:B------:R-:W3:Y:S01]  /*8c20*/  MUFU.EX2 R138, R127 ;  /* 0x0000007f008a7308 */ /* 0x000ee20000000800 */
[----:B------:R-:W-:Y:S01]  /*8c30*/  FMNMX R123, R161, R10, !PT ;  /* 0x0000000aa17b7209 */ /* 0x000fe20007800000 */
[----:B--2---:R-:W-:Y:S01]  /*8c40*/  @!P5 FMUL R163, R163, R163 ;  /* 0x000000a3a3a3d220 */ /* 0x004fe20000400000 */
[----:B------:R-:W-:Y:S02]  /*8c50*/  FSETP.GEU.AND P5, PT, R130, -126, PT ;  /* 0xc2fc00008200780b */ /* 0x000fe40003fae000 */
[----:B------:R-:W-:Y:S02]  /*8c60*/  FMNMX R10, R164, R123, !PT ;  /* 0x0000007ba40a7209 */ /* 0x000fe40007800000 */
[----:B------:R-:W-:Y:S01]  /*8c70*/  @!P4 FMUL R120, R120, 0.5 ;  /* 0x3f0000007878c820 */ /* 0x000fe20000400000 */
[----:B------:R-:W2:Y:S01]  /*8c80*/  MUFU.EX2 R143, R143 ;  /* 0x0000008f008f7308 */ /* 0x000ea20000000800 */
[----:B------:R-:W-:Y:S01]  /*8c90*/  FMNMX R123, R165, R10, !PT ;  /* 0x0000000aa57b7209 */ /* 0x000fe20007800000 */
[----:B-1----:R-:W-:Y:S01]  /*8ca0*/  @!P6 FMUL R126, R126, R126 ;  /* 0x0000007e7e7ee220 */ /* 0x002fe20000400000 */
[----:B------:R-:W-:-:S02]  /*8cb0*/  FSETP.GEU.AND P6, PT, R162, -126, PT ;  /* 0xc2fc0000a200780b */ /* 0x000fc40003fce000 */
[----:B------:R-:W-:-:S03]  /*8cc0*/  FMNMX R10, R168, R123, !PT ;  /* 0x0000007ba80a7209 */ /* 0x000fc60007800000 */
[----:B------:R1:W4:Y:S01]  /*8cd0*/  MUFU.EX2 R159, R120 ;  /* 0x00000078009f7308 */ /* 0x0003220000000800 */
[----:B---3--:R-:W-:Y:S01]  /*8ce0*/  @!P2 FMUL R138, R138, R138 ;  /* 0x0000008a8a8aa220 */ /* 0x008fe20000400000 */
[----:B------:R-:W-:Y:S01]  /*8cf0*/  FSETP.GEU.AND P2, PT, R139, -126, PT ;  /* 0xc2fc00008b00780b */ /* 0x000fe20003f4e000 */
[----:B------:R-:W-:Y:S01]  /*8d00*/  @!P5 FMUL R130, R130, 0.5 ;  /* 0x3f0000008282d820 */ /* 0x000fe20000400000 */
[----:B------:R-:W-:-:S04]  /*8d10*/  FMNMX R123, R169, R10, !PT ;  /* 0x0000000aa97b7209 */ /* 0x000fc80007800000 */
[----:B------:R-:W-:Y:S01]  /*8d20*/  FMNMX R10, R172, R123, !PT ;  /* 0x0000007bac0a7209 */ /* 0x000fe20007800000 */
[----:B--2---:R-:W-:Y:S01]  /*8d30*/  @!P3 FMUL R143, R143, R143 ;  /* 0x0000008f8f8fb220 */ /* 0x004fe20000400000 */
[----:B------:R-:W-:Y:S01]  /*8d40*/  FSETP.GEU.AND P3, PT, R134, -126, PT ;  /* 0xc2fc00008600780b */ /* 0x000fe20003f6e000 */
[----:B------:R-:W2:Y:S01]  /*8d50*/  MUFU.EX2 R130, R130 ;  /* 0x0000008200827308 */ /* 0x000ea20000000800 */
[----:B------:R-:W-:Y:S01]  /*8d60*/  FMNMX R123, R173, R10, !PT ;  /* 0x0000000aad7b7209 */ /* 0x000fe20007800000 */
[----:B------:R-:W-:Y:S01]  /*8d70*/  @!P6 FMUL R162, R162, 0.5 ;  /* 0x3f000000a2a2e820 */ /* 0x000fe20000400000 */
[----:B-1----:R-:W-:Y:S01]  /*8d80*/  FFMA R120, R196, UR5, -R194 ;  /* 0x00000005c4787c23 */ /* 0x002fe200080008c2 */
[----:B------:R-:W-:Y:S01]  /*8d90*/  @!P2 FMUL R139, R139, 0.5 ;  /* 0x3f0000008b8ba820 */ /* 0x000fe20000400000 */
[----:B------:R-:W-:Y:S01]  /*8da0*/  FMNMX R10, R176, R123, !PT ;  /* 0x0000007bb00a7209 */ /* 0x000fe20007800000 */
[----:B----4-:R-:W-:Y:S01]  /*8db0*/  @!P4 FMUL R159, R159, R159 ;  /* 0x0000009f9f9fc220 */ /* 0x010fe20000400000 */
[----:B------:R-:W-:Y:S01]  /*8dc0*/  FSETP.GEU.AND P4, PT, R155, -126, PT ;  /* 0xc2fc00009b00780b */ /* 0x000fe20003f8e000 */
[----:B------:R-:W1:Y:S01]  /*8dd0*/  MUFU.EX2 R162, R162 ;  /* 0x000000a200a27308 */ /* 0x000e620000000800 */
[----:B------:R-:W-:-:S03]  /*8de0*/  FMNMX R123, R177, R10, !PT ;  /* 0x0000000ab17b7209 */ /* 0x000fc60007800000 */
[----:B------:R-:W-:Y:S01]  /*8df0*/  @!P3 FMUL R134, R134, 0.5 ;  /* 0x3f0000008686b820 */ /* 0x000fe20000400000 */
[----:B------:R-:W-:Y:S01]  /*8e00*/  FMNMX R10, R180, R123, !PT ;  /* 0x0000007bb40a7209 */ /* 0x000fe20007800000 */
[----:B------:R-:W-:Y:S02]  /*8e10*/  FFMA R123, R191, UR5, -R194 ;  /* 0x00000005bf7b7c23 */ /* 0x000fe400080008c2 */
[----:B------:R-:W3:Y:S01]  /*8e20*/  MUFU.EX2 R139, R139 ;  /* 0x0000008b008b7308 */ /* 0x000ee20000000800 */
[----:B--2---:R-:W-:Y:S01]  /*8e30*/  @!P5 FMUL R130, R130, R130 ;  /* 0x000000828282d220 */ /* 0x004fe20000400000 */
[----:B------:R-:W-:Y:S02]  /*8e40*/  FSETP.GEU.AND P5, PT, R135, -126, PT ;  /* 0xc2fc00008700780b */ /* 0x000fe40003fae000 */
[----:B------:R-:W-:Y:S01]  /*8e50*/  @!P4 FMUL R155, R155, 0.5 ;  /* 0x3f0000009b9bc820 */ /* 0x000fe20000400000 */
[----:B------:R-:W-:-:S03]  /*8e60*/  FMNMX R10, R181, R10, !PT ;  /* 0x0000000ab50a7209 */ /* 0x000fc60007800000 */
[----:B------:R-:W2:Y:S01]  /*8e70*/  MUFU.EX2 R134, R134 ;  /* 0x0000008600867308 */ /* 0x000ea20000000800 */
[----:B-1----:R-:W-:Y:S01]  /*8e80*/  @!P6 FMUL R162, R162, R162 ;  /* 0x000000a2a2a2e220 */ /* 0x002fe20000400000 */
[----:B------:R-:W-:Y:S01]  /*8e90*/  FSETP.GEU.AND P6, PT, R170, -126, PT ;  /* 0xc2fc0000aa00780b */ /* 0x000fe20003fce000 */
[----:B------:R-:W1:Y:S04]  /*8ea0*/  SHFL.BFLY PT, R127, R10, 0x1, 0x1f ;  /* 0x0c201f000a7f7f89 */ /* 0x000e6800000e0000 */
[----:B------:R-:W-:Y:S01]  /*8eb0*/  @!P5 FMUL R135, R135, 0.5 ;  /* 0x3f0000008787d820 */ /* 0x000fe20000400000 */
[----:B------:R4:W5:Y:S01]  /*8ec0*/  MUFU.EX2 R167, R155 ;  /* 0x0000009b00a77308 */ /* 0x0009620000000800 */
[----:B---3--:R-:W-:Y:S01]  /*8ed0*/  @!P2 FMUL R139, R139, R139 ;  /* 0x0000008b8b8ba220 */ /* 0x008fe20000400000 */
[----:B------:R-:W-:-:S05]  /*8ee0*/  FSETP.GEU.AND P2, PT, R123, -126, PT ;  /* 0xc2fc00007b00780b */ /* 0x000fca0003f4e000 */
[----:B------:R-:W-:Y:S01]  /*8ef0*/  @!P6 FMUL R170, R170, 0.5 ;  /* 0x3f000000aaaae820 */ /* 0x000fe20000400000 */
[----:B------:R-:W3:Y:S01]  /*8f00*/  MUFU.EX2 R135, R135 ;  /* 0x0000008700877308 */ /* 0x000ee20000000800 */
[----:B--2---:R-:W-:Y:S01]  /*8f10*/  @!P3 FMUL R134, R134, R134 ;  /* 0x000000868686b220 */ /* 0x004fe20000400000 */
[----:B------:R-:W-:Y:S01]  /*8f20*/  FSETP.GEU.AND P3, PT, R174, -126, PT ;  /* 0xc2fc0000ae00780b */ /* 0x000fe20003f6e000 */
[----:B----4-:R-:W-:-:S04]  /*8f30*/  FFMA R155, R198, UR5, -R194 ;  /* 0x00000005c69b7c23 */ /* 0x010fc800080008c2 */
[----:B------:R-:W-:Y:S01]  /*8f40*/  @!P2 FMUL R123, R123, 0.5 ;  /* 0x3f0000007b7ba820 */ /* 0x000fe20000400000 */
[----:B------:R-:W2:Y:S01]  /*8f50*/  MUFU.EX2 R170, R170 ;  /* 0x000000aa00aa7308 */ /* 0x000ea20000000800 */
[----:B-----5:R-:W-:Y:S01]  /*8f60*/  @!P4 FMUL R167, R167, R167 ;  /* 0x000000a7a7a7c220 */ /* 0x020fe20000400000 */
[----:B------:R-:W-:Y:S02]  /*8f70*/  FSETP.GEU.AND P4, PT, R131, -126, PT ;  /* 0xc2fc00008300780b */ /* 0x000fe40003f8e000 */
[----:B-1----:R-:W-:Y:S01]  /*8f80*/  FMNMX R10, R10, R127, !PT ;  /* 0x0000007f0a0a7209 */ /* 0x002fe20007800000 */
[--C-:B------:R-:W-:Y:S01]  /*8f90*/  FFMA R127, R171, UR5, -R194.reuse ;  /* 0x00000005ab7f7c23 */ /* 0x100fe200080008c2 */
[----:B------:R-:W-:Y:S01]  /*8fa0*/  FFMA R171, R179, UR5, -R194 ;  /* 0x00000005b3ab7c23 */ /* 0x000fe200080008c2 */
[----:B------:R-:W-:Y:S01]  /*8fb0*/  @!P3 FMUL R174, R174, 0.5 ;  /* 0x3f000000aeaeb820 */ /* 0x000fe20000400000 */
[----:B------:R-:W1:Y:S01]  /*8fc0*/  MUFU.EX2 R123, R123 ;  /* 0x0000007b007b7308 */ /* 0x000e620000000800 */
[----:B---3--:R-:W-:Y:S01]  /*8fd0*/  @!P5 FMUL R135, R135, R135 ;  /* 0x000000878787d220 */ /* 0x008fe20000400000 */
[----:B------:R-:W-:Y:S01]  /*8fe0*/  FSETP.GEU.AND P5, PT, R154, -126, PT ;  /* 0xc2fc00009a00780b */ /* 0x000fe20003fae000 */
[----:B------:R-:W3:Y:S04]  /*8ff0*/  SHFL.BFLY PT, R187, R10, 0x2, 0x1f ;  /* 0x0c401f000abb7f89 */ /* 0x000ee800000e0000 */
[----:B------:R-:W-:Y:S01]  /*9000*/  @!P4 FMUL R131, R131, 0.5 ;  /* 0x3f0000008383c820 */ /* 0x000fe20000400000 */
[----:B------:R-:W4:Y:S01]  /*9010*/  MUFU.EX2 R174, R174 ;  /* 0x000000ae00ae7308 */ /* 0x000f220000000800 */
[----:B--2---:R-:W-:Y:S01]  /*9020*/  @!P6 FMUL R170, R170, R170 ;  /* 0x000000aaaaaae220 */ /* 0x004fe20000400000 */
[----:B------:R-:W-:-:S05]  /*9030*/  FSETP.GEU.AND P6, PT, R120, -126, PT ;  /* 0xc2fc00007800780b */ /* 0x000fca0003fce000 */
[----:B------:R-:W-:Y:S01]  /*9040*/  @!P5 FMUL R154, R154, 0.5 ;  /* 0x3f0000009a9ad820 */ /* 0x000fe20000400000 */
[----:B------:R-:W2:Y:S01]  /*9050*/  MUFU.EX2 R131, R131 ;  /* 0x0000008300837308 */ /* 0x000ea20000000800 */
[----:B-1----:R-:W-:Y:S01]  /*9060*/  @!P2 FMUL R123, R123, R123 ;  /* 0x0000007b7b7ba220 */ /* 0x002fe20000400000 */
[----:B------:R-:W-:-:S05]  /*9070*/  FSETP.GEU.AND P2, PT, R155, -126, PT ;  /* 0xc2fc00009b00780b */ /* 0x000fca0003f4e000 */
[----:B------:R-:W-:Y:S01]  /*9080*/  @!P6 FMUL R120, R120, 0.5 ;  /* 0x3f0000007878e820 */ /* 0x000fe20000400000 */
[----:B------:R-:W1:Y:S01]  /*9090*/  MUFU.EX2 R154, R154 ;  /* 0x0000009a009a7308 */ /* 0x000e620000000800 */
[----:B----4-:R-:W-:Y:S01]  /*90a0*/  @!P3 FMUL R174, R174, R174 ;  /* 0x000000aeaeaeb220 */ /* 0x010fe20000400000 */
[----:B------:R-:W-:Y:S02]  /*90b0*/  FSETP.GEU.AND P3, PT, R127, -126, PT ;  /* 0xc2fc00007f00780b */ /* 0x000fe40003f6e000 */
[----:B---3--:R-:W-:-:S03]  /*90c0*/  FMNMX R10, R10, R187, !PT ;  /* 0x000000bb0a0a7209 */ /* 0x008fc60007800000 */
[----:B------:R-:W-:Y:S01]  /*90d0*/  @!P2 FMUL R155, R155, 0.5 ;  /* 0x3f0000009b9ba820 */ /* 0x000fe20000400000 */
[----:B------:R-:W3:Y:S01]  /*90e0*/  MUFU.EX2 R120, R120 ;  /* 0x0000007800787308 */ /* 0x000ee20000000800 */
        /* <DEDUP_REMOVED lines=8> */
[----:B---3--:R-:W-:Y:S01]  /*9170*/  @!P6 FMUL R120, R120, R120 ;  /* 0x000000787878e220 */ /* 0x008fe20000400000 */
[----:B------:R-:W-:-:S04]  /*9180*/  FSETP.NEU.AND P6, PT, R10, -INF , PT ;  /* 0xff8000000a00780b */ /* 0x000fc80003fcd000 */
[----:B------:R-:W-:Y:S01]  /*9190*/  FSEL R179, R10, RZ, P6 ;  /* 0x000000ff0ab37208 */ /* 0x000fe20003000000 */
[----:B------:R-:W-:Y:S01]  /*91a0*/  @!P5 FMUL R122, R122, 0.5 ;  /* 0x3f0000007a7ad820 */ /* 0x000fe20000400000 */
[----:B------:R-:W3:Y:S01]  /*91b0*/  MUFU.EX2 R158, R158 ;  /* 0x0000009e009e7308 */ /* 0x000ee20000000800 */
[----:B--2---:R-:W-:Y:S01]  /*91c0*/  @!P2 FMUL R155, R155, R155 ;  /* 0x0000009b9b9ba220 */ /* 0x004fe20000400000 */
[----:B------:R-:W-:Y:S01]  /*91d0*/  FSETP.GEU.AND P2, PT, R171, -126, PT ;  /* 0xc2fc0000ab00780b */ /* 0x000fe20003f4e000 */
[----:B------:R-:W-:Y:S01]  /*91e0*/  FMUL R182, R179, UR5 ;  /* 0x00000005b3b67c20 */ /* 0x000fe20008400000 */
[----:B------:R-:W-:Y:S01]  /*91f0*/  FSETP.GEU.AND P6, PT, R189, -126, PT ;  /* 0xc2fc0000bd00780b */ /* 0x000fe20003fce000 */
[----:B------:R-:W-:Y:S02]  /*9200*/  FADD R179, -R179, R14 ;  /* 0x0000000eb3b37221 */ /* 0x000fe40000000100 */
[--C-:B------:R-:W-:Y:S01]  /*9210*/  FFMA R183, R15, UR5, -R182.reuse ;  /* 0x000000050fb77c23 */ /* 0x100fe200080008b6 */
[----:B------:R-:W2:Y:S01]  /*9220*/  MUFU.EX2 R122, R122 ;  /* 0x0000007a007a7308 */ /* 0x000ea20000000800 */
        /* <DEDUP_REMOVED lines=8> */
[----:B---3--:R-:W-:Y:S01]  /*92b0*/  @!P4 FMUL R158, R158, R158 ;  /* 0x0000009e9e9ec220 */ /* 0x008fe20000400000 */
[----:B------:R-:W-:Y:S01]  /*92c0*/  FSETP.GEU.AND P4, PT, R183, -126, PT ;  /* 0xc2fc0000b700780b */ /* 0x000fe20003f8e000 */
[----:B------:R-:W-:Y:S01]  /*92d0*/  @!P6 FMUL R189, R189, 0.5 ;  /* 0x3f000000bdbde820 */ /* 0x000fe20000400000 */
[--C-:B------:R-:W-:Y:S01]  /*92e0*/  FFMA R144, R144, UR5, -R182.reuse ;  /* 0x0000000590907c23 */ /* 0x100fe200080008b6 */
[----:B------:R-:W1:Y:S01]  /*92f0*/  MUFU.EX2 R171, R171 ;  /* 0x000000ab00ab7308 */ /* 0x000e620000000800 */
[--C-:B------:R-:W-:Y:S01]  /*9300*/  FFMA R148, R148, UR5, -R182.reuse ;  /* 0x0000000594947c23 */ /* 0x100fe200080008b6 */
[----:B------:R-:W-:Y:S01]  /*9310*/  @!P3 FMUL R178, R178, 0.5 ;  /* 0x3f000000b2b2b820 */ /* 0x000fe20000400000 */
[--C-:B------:R-:W-:Y:S01]  /*9320*/  FFMA R149, R149, UR5, -R182.reuse ;  /* 0x0000000595957c23 */ /* 0x100fe200080008b6 */
[----:B--2---:R-:W-:Y:S01]  /*9330*/  @!P5 FMUL R122, R122, R122 ;  /* 0x0000007a7a7ad220 */ /* 0x004fe20000400000 */
[----:B------:R-:W-:Y:S01]  /*9340*/  FSETP.GEU.AND P5, PT, R187, -126, PT ;  /* 0xc2fc0000bb00780b */ /* 0x000fe20003fae000 */
[--C-:B------:R-:W-:Y:S01]  /*9350*/  FFMA R145, R145, UR5, -R182.reuse ;  /* 0x0000000591917c23 */ /* 0x100fe200080008b6 */
[--C-:B------:R-:W-:Y:S01]  /*9360*/  FFMA R191, R165, UR5, -R182.reuse ;  /* 0x00000005a5bf7c23 */ /* 0x100fe200080008b6 */
[----:B------:R-:W2:Y:S01]  /*9370*/  MUFU.EX2 R178, R178 ;  /* 0x000000b200b27308 */ /* 0x000ea20000000800 */
[--C-:B------:R-:W-:Y:S01]  /*9380*/  FFMA R176, R176, UR5, -R182.reuse ;  /* 0x00000005b0b07c23 */ /* 0x100fe200080008b6 */
[----:B------:R-:W-:Y:S01]  /*9390*/  @!P4 FMUL R183, R183, 0.5 ;  /* 0x3f000000b7b7c820 */ /* 0x000fe20000400000 */
[--C-:B------:R-:W-:Y:S01]  /*93a0*/  FFMA R180, R180, UR5, -R182.reuse ;  /* 0x00000005b4b47c23 */ /* 0x100fe200080008b6 */
[----:B------:R-:W-:Y:S01]  /*93b0*/  FFMA R181, R181, UR5, -R182 ;  /* 0x00000005b5b57c23 */ /* 0x000fe200080008b6 */
[----:B------:R-:W-:-:S03]  /*93c0*/  FMUL R179, R179, UR5 ;  /* 0x00000005b3b37c20 */ /* 0x000fc60008400000 */
[----:B------:R3:W4:Y:S01]  /*93d0*/  MUFU.EX2 R121, R183 ;  /* 0x000000b700797308 */ /* 0x0007220000000800 */
[----:B-1----:R-:W-:Y:S01]  /*93e0*/  @!P2 FMUL R171, R171, R171 ;  /* 0x000000abababa220 */ /* 0x002fe20000400000 */
[----:B------:R-:W-:Y:S01]  /*93f0*/  FSETP.GEU.AND P2, PT, R188, -126, PT ;  /* 0xc2fc0000bc00780b */ /* 0x000fe20003f4e000 */
[----:B------:R-:W-:Y:S02]  /*9400*/  @!P5 FMUL R187, R187, 0.5 ;  /* 0x3f000000bbbbd820 */ /* 0x000fe40000400000 */
[----:B------:R-:W-:-:S03]  /*9410*/  FADD R192, R130, R171 ;  /* 0x000000ab82c07221 */ /* 0x000fc60000000000 */
[----:B------:R1:W5:Y:S01]  /*9420*/  MUFU.EX2 R15, R189 ;  /* 0x000000bd000f7308 */ /* 0x0003620000000800 */
[----:B--2---:R-:W-:Y:S01]  /*9430*/  @!P3 FMUL R178, R178, R178 ;  /* 0x000000b2b2b2b220 */ /* 0x004fe20000400000 */
[----:B------:R-:W-:Y:S01]  /*9440*/  FSETP.GEU.AND P3, PT, R190, -126, PT ;  /* 0xc2fc0000be00780b */ /* 0x000fe20003f6e000 */
[----:B---3--:R-:W-:-:S04]  /*9450*/  FFMA R183, R129, UR5, -R182 ;  /* 0x0000000581b77c23 */ /* 0x008fc800080008b6 */
[----:B------:R-:W-:Y:S01]  /*9460*/  @!P2 FMUL R188, R188, 0.5 ;  /* 0x3f000000bcbca820 */ /* 0x000fe20000400000 */
[----:B------:R2:W3:Y:S01]  /*9470*/  MUFU.EX2 R124, R187 ;  /* 0x000000bb007c7308 */ /* 0x0004e20000000800 */
[----:B-1----:R-:W-:Y:S01]  /*9480*/  FFMA R189, R125, UR5, -R182 ;  /* 0x000000057dbd7c23 */ /* 0x002fe200080008b6 */
[----:B----4-:R-:W-:Y:S01]  /*9490*/  @!P4 FMUL R121, R121, R121 ;  /* 0x000000797979c220 */ /* 0x010fe20000400000 */
[----:B------:R-:W-:-:S04]  /*94a0*/  FSETP.GEU.AND P4, PT, R183, -126, PT ;  /* 0xc2fc0000b700780b */ /* 0x000fc80003f8e000 */
[----:B------:R-:W-:Y:S01]  /*94b0*/  @!P3 FMUL R190, R190, 0.5 ;  /* 0x3f000000bebeb820 */ /* 0x000fe20000400000 */
[----:B------:R1:W4:Y:S01]  /*94c0*/  MUFU.EX2 R125, R188 ;  /* 0x000000bc007d7308 */ /* 0x0003220000000800 */
[----:B--2---:R-:W-:Y:S01]  /*94d0*/  FFMA R187, R132, UR5, -R182 ;  /* 0x0000000584bb7c23 */ /* 0x004fe200080008b6 */
[----:B-----5:R-:W-:Y:S01]  /*94e0*/  @!P6 FMUL R15, R15, R15 ;  /* 0x0000000f0f0fe220 */ /* 0x020fe20000400000 */
[----:B------:R-:W-:-:S05]  /*94f0*/  FSETP.GEU.AND P6, PT, R189, -126, PT ;  /* 0xc2fc0000bd00780b */ /* 0x000fca0003fce000 */
[----:B------:R-:W2:Y:S01]  /*9500*/  MUFU.EX2 R129, R190 ;  /* 0x000000be00817308 */ /* 0x000ea20000000800 */
[----:B-1----:R-:W-:Y:S01]  /*9510*/  FFMA R188, R133, UR5, -R182 ;  /* 0x0000000585bc7c23 */ /* 0x002fe200080008b6 */
[----:B---3--:R-:W-:Y:S01]  /*9520*/  @!P5 FMUL R124, R124, R124 ;  /* 0x0000007c7c7cd220 */ /* 0x008fe20000400000 */
[----:B------:R-:W-:Y:S01]  /*9530*/  FSETP.GEU.AND P5, PT, R187, -126, PT ;  /* 0xc2fc0000bb00780b */ /* 0x000fe20003fae000 */
[----:B------:R-:W-:-:S04]  /*9540*/  @!P4 FMUL R183, R183, 0.5 ;  /* 0x3f000000b7b7c820 */ /* 0x000fc80000400000 */
[----:B------:R1:W3:Y:S01]  /*9550*/  MUFU.EX2 R132, R183 ;  /* 0x000000b700847308 */ /* 0x0002e20000000800 */
[----:B----4-:R-:W-:Y:S01]  /*9560*/  @!P2 FMUL R125, R125, R125 ;  /* 0x0000007d7d7da220 */ /* 0x010fe20000400000 */
[----:B------:R-:W-:Y:S01]  /*9570*/  FSETP.GEU.AND P2, PT, R188, -126, PT ;  /* 0xc2fc0000bc00780b */ /* 0x000fe20003f4e000 */
[----:B------:R-:W-:-:S05]  /*9580*/  @!P6 FMUL R189, R189, 0.5 ;  /* 0x3f000000bdbde820 */ /* 0x000fca0000400000 */
[----:B------:R-:W-:Y:S01]  /*9590*/  @!P5 FMUL R187, R187, 0.5 ;  /* 0x3f000000bbbbd820 */ /* 0x000fe20000400000 */
[----:B--2---:R-:W-:Y:S01]  /*95a0*/  @!P3 FMUL R129, R129, R129 ;  /* 0x000000818181b220 */ /* 0x004fe20000400000 */
[----:B------:R-:W-:Y:S01]  /*95b0*/  FSETP.GEU.AND P3, PT, R137, -126, PT ;  /* 0xc2fc00008900780b */ /* 0x000fe20003f6e000 */
[----:B------:R2:W4:Y:S01]  /*95c0*/  MUFU.EX2 R128, R189 ;  /* 0x000000bd00807308 */ /* 0x0005220000000800 */
[----:B-1----:R-:W-:-:S03]  /*95d0*/  FFMA R183, R140, UR5, -R182 ;  /* 0x000000058cb77c23 */ /* 0x002fc600080008b6 */
[----:B------:R-:W-:Y:S01]  /*95e0*/  @!P2 FMUL R188, R188, 0.5 ;  /* 0x3f000000bcbca820 */ /* 0x000fe20000400000 */
[----:B---3--:R-:W-:Y:S01]  /*95f0*/  @!P4 FMUL R132, R132, R132 ;  /* 0x000000848484c220 */ /* 0x008fe20000400000 */
[----:B------:R-:W-:Y:S02]  /*9600*/  FSETP.GEU.AND P4, PT, R183, -126, PT ;  /* 0xc2fc0000b700780b */ /* 0x000fe40003f8e000 */
[----:B------:R-:W1:Y:S01]  /*9610*/  MUFU.EX2 R133, R187 ;  /* 0x000000bb00857308 */ /* 0x000e620000000800 */
[----:B--2---:R-:W-:-:S03]  /*9620*/  FFMA R189, R136, UR5, -R182 ;  /* 0x0000000588bd7c23 */ /* 0x004fc600080008b6 */
[----:B------:R-:W-:-:S04]  /*9630*/  @!P3 FMUL R137, R137, 0.5 ;  /* 0x3f0000008989b820 */ /* 0x000fc80000400000 */
[----:B------:R-:W2:Y:S01]  /*9640*/  MUFU.EX2 R136, R188 ;  /* 0x000000bc00887308 */ /* 0x000ea20000000800 */
[----:B----4-:R-:W-:Y:S01]  /*9650*/  @!P6 FMUL R128, R128, R128 ;  /* 0x000000808080e220 */ /* 0x010fe20000400000 */
        /* <DEDUP_REMOVED lines=17> */
[----:B--2---:R-:W-:-:S04]  /*9770*/  FFMA R189, R168, UR5, -R182 ;  /* 0x00000005a8bd7c23 */ /* 0x004fc800080008b6 */
[----:B------:R-:W-:Y:S01]  /*9780*/  @!P3 FMUL R148, R148, 0.5 ;  /* 0x3f0000009494b820 */ /* 0x000fe20000400000 */
[----:B------:R1:W2:Y:S01]  /*9790*/  MUFU.EX2 R187, R144 ;  /* 0x0000009000bb7308 */ /* 0x0002a20000000800 */
[----:B---3--:R-:W-:Y:S01]  /*97a0*/  FFMA R141, R152, UR5, -R182 ;  /* 0x00000005988d7c23 */ /* 0x008fe200080008b6 */
[----:B----4-:R-:W-:Y:S01]  /*97b0*/  @!P6 FMUL R140, R140, R140 ;  /* 0x0000008c8c8ce220 */ /* 0x010fe20000400000 */
[----:B------:R-:W-:-:S04]  /*97c0*/  FSETP.GEU.AND P6, PT, R145, -126, PT ;  /* 0xc2fc00009100780b */ /* 0x000fc80003fce000 */
[----:B------:R-:W-:Y:S01]  /*97d0*/  @!P4 FMUL R149, R149, 0.5 ;  /* 0x3f0000009595c820 */ /* 0x000fe20000400000 */
[----:B------:R3:W4:Y:S01]  /*97e0*/  MUFU.EX2 R152, R148 ;  /* 0x0000009400987308 */ /* 0x0007220000000800 */
[----:B-1----:R-:W-:Y:S01]  /*97f0*/  FFMA R144, R153, UR5, -R182 ;  /* 0x0000000599907c23 */ /* 0x002fe200080008b6 */
[----:B-----5:R-:W-:Y:S01]  /*9800*/  @!P5 FMUL R188, R188, R188 ;  /* 0x000000bcbcbcd220 */ /* 0x020fe20000400000 */
[----:B------:R-:W-:-:S05]  /*9810*/  FSETP.GEU.AND P5, PT, R141, -126, PT ;  /* 0xc2fc00008d00780b */ /* 0x000fca0003fae000 */
[----:B------:R-:W-:Y:S01]  /*9820*/  @!P6 FMUL R145, R145, 0.5 ;  /* 0x3f0000009191e820 */ /* 0x000fe20000400000 */
[----:B--2---:R-:W-:Y:S01]  /*9830*/  @!P2 FMUL R187, R187, R187 ;  /* 0x000000bbbbbba220 */ /* 0x004fe20000400000 */
[----:B------:R-:W-:Y:S01]  /*9840*/  FSETP.GEU.AND P2, PT, R144, -126, PT ;  /* 0xc2fc00009000780b */ /* 0x000fe20003f4e000 */
[----:B---3--:R-:W-:Y:S01]  /*9850*/  FFMA R148, R157, UR5, -R182 ;  /* 0x000000059d947c23 */ /* 0x008fe200080008b6 */
[----:B------:R1:W2:Y:S04]  /*9860*/  MUFU.EX2 R153, R149 ;  /* 0x0000009500997308 */ /* 0x0002a80000000800 */
[----:B------:R-:W-:Y:S01]  /*9870*/  @!P5 FMUL R141, R141, 0.5 ;  /* 0x3f0000008d8dd820 */ /* 0x000fe20000400000 */
[----:B----4-:R-:W-:Y:S01]  /*9880*/  @!P3 FMUL R152, R152, R152 ;  /* 0x000000989898b220 */ /* 0x010fe20000400000 */
[----:B------:R-:W-:-:S02]  /*9890*/  FSETP.GEU.AND P3, PT, R148, -126, PT ;  /* 0xc2fc00009400780b */ /* 0x000fc40003f6e000 */
[----:B------:R3:W4:Y:S01]  /*98a0*/  MUFU.EX2 R190, R145 ;  /* 0x0000009100be7308 */ /* 0x0007220000000800 */
[----:B-1----:R-:W-:Y:S02]  /*98b0*/  FFMA R149, R160, UR5, -R182 ;  /* 0x00000005a0957c23 */ /* 0x002fe400080008b6 */
[----:B------:R-:W-:-:S05]  /*98c0*/  @!P2 FMUL R144, R144, 0.5 ;  /* 0x3f0000009090a820 */ /* 0x000fca0000400000 */
[----:B------:R1:W5:Y:S01]  /*98d0*/  MUFU.EX2 R157, R144 ;  /* 0x00000090009d7308 */ /* 0x0003620000000800 */
[----:B---3--:R-:W-:Y:S01]  /*98e0*/  FFMA R145, R156, UR5, -R182 ;  /* 0x000000059c917c23 */ /* 0x008fe200080008b6 */
[----:B--2---:R-:W-:Y:S01]  /*98f0*/  @!P4 FMUL R153, R153, R153 ;  /* 0x000000999999c220 */ /* 0x004fe20000400000 */
[----:B------:R-:W-:Y:S01]  /*9900*/  @!P3 FMUL R148, R148, 0.5 ;  /* 0x3f0000009494b820 */ /* 0x000fe20000400000 */
[----:B------:R-:W-:-:S04]  /*9910*/  FSETP.GEU.AND P4, PT, R149, -126, PT ;  /* 0xc2fc00009500780b */ /* 0x000fc80003f8e000 */
[----:B------:R2:W3:Y:S01]  /*9920*/  MUFU.EX2 R156, R141 ;  /* 0x0000008d009c7308 */ /* 0x0004e20000000800 */
[--C-:B-1----:R-:W-:Y:S01]  /*9930*/  FFMA R144, R164, UR5, -R182.reuse ;  /* 0x00000005a4907c23 */ /* 0x102fe200080008b6 */
[----:B----4-:R-:W-:Y:S01]  /*9940*/  @!P6 FMUL R190, R190, R190 ;  /* 0x000000bebebee220 */ /* 0x010fe20000400000 */
[----:B------:R-:W-:Y:S01]  /*9950*/  FSETP.GEU.AND P6, PT, R145, -126, PT ;  /* 0xc2fc00009100780b */ /* 0x000fe20003fce000 */
[----:B--2---:R-:W-:Y:S01]  /*9960*/  FFMA R141, R161, UR5, -R182 ;  /* 0x00000005a18d7c23 */ /* 0x004fe200080008b6 */
[----:B-----5:R-:W-:-:S03]  /*9970*/  @!P2 FMUL R157, R157, R157 ;  /* 0x0000009d9d9da220 */ /* 0x020fc60000400000 */
[----:B------:R1:W2:Y:S01]  /*9980*/  MUFU.EX2 R161, R148 ;  /* 0x0000009400a17308 */ /* 0x0002a20000000800 */
[----:B------:R-:W-:Y:S01]  /*9990*/  FSETP.GEU.AND P2, PT, R144, -126, PT ;  /* 0xc2fc00009000780b */ /* 0x000fe20003f4e000 */
[----:B------:R-:W-:-:S06]  /*99a0*/  @!P4 FMUL R149, R149, 0.5 ;  /* 0x3f0000009595c820 */ /* 0x000fcc0000400000 */
[----:B------:R-:W-:Y:S01]  /*99b0*/  @!P6 FMUL R145, R145, 0.5 ;  /* 0x3f0000009191e820 */ /* 0x000fe20000400000 */
[----:B---3--:R-:W-:Y:S01]  /*99c0*/  @!P5 FMUL R156, R156, R156 ;  /* 0x0000009c9c9cd220 */ /* 0x008fe20000400000 */
[----:B------:R-:W-:Y:S01]  /*99d0*/  FSETP.GEU.AND P5, PT, R141, -126, PT ;  /* 0xc2fc00008d00780b */ /* 0x000fe20003fae000 */
[----:B------:R3:W4:Y:S01]  /*99e0*/  MUFU.EX2 R164, R149 ;  /* 0x0000009500a47308 */ /* 0x0007220000000800 */
[----:B-1----:R-:W-:Y:S02]  /*99f0*/  FFMA R148, R172, UR5, -R182 ;  /* 0x00000005ac947c23 */ /* 0x002fe400080008b6 */
[----:B------:R-:W-:-:S05]  /*9a00*/  @!P2 FMUL R144, R144, 0.5 ;  /* 0x3f0000009090a820 */ /* 0x000fca0000400000 */
[----:B------:R1:W5:Y:S01]  /*9a10*/  MUFU.EX2 R160, R145 ;  /* 0x0000009100a07308 */ /* 0x0003620000000800 */
[----:B--2---:R-:W-:Y:S01]  /*9a20*/  @!P3 FMUL R161, R161, R161 ;  /* 0x000000a1a1a1b220 */ /* 0x004fe20000400000 */
[----:B------:R-:W-:Y:S01]  /*9a30*/  FSETP.GEU.AND P3, PT, R189, -126, PT ;  /* 0xc2fc0000bd00780b */ /* 0x000fe20003f6e000 */
[----:B---3--:R-:W-:Y:S01]  /*9a40*/  FADD R149, R175, R174 ;  /* 0x000000aeaf957221 */ /* 0x008fe20000000000 */
[----:B------:R-:W-:-:S03]  /*9a50*/  @!P5 FMUL R141, R141, 0.5 ;  /* 0x3f0000008d8dd820 */ /* 0x000fc60000400000 */
[----:B------:R-:W-:Y:S01]  /*9a60*/  FADD R199, R149, R192 ;  /* 0x000000c095c77221 */ /* 0x000fe20000000000 */
[----:B------:R2:W3:Y:S01]  /*9a70*/  MUFU.EX2 R165, R141 ;  /* 0x0000008d00a57308 */ /* 0x0004e20000000800 */
[----:B-1----:R-:W-:Y:S01]  /*9a80*/  FFMA R145, R169, UR5, -R182 ;  /* 0x00000005a9917c23 */ /* 0x002fe200080008b6 */
[----:B----4-:R-:W-:Y:S01]  /*9a90*/  @!P4 FMUL R164, R164, R164 ;  /* 0x000000a4a4a4c220 */ /* 0x010fe20000400000 */
[----:B------:R-:W-:-:S03]  /*9aa0*/  FADD R149, R162, R15 ;  /* 0x0000000fa2957221 */ /* 0x000fc60000000000 */
[----:B------:R-:W-:Y:S01]  /*9ab0*/  FSETP.GEU.AND P4, PT, R145, -126, PT ;  /* 0xc2fc00009100780b */ /* 0x000fe20003f8e000 */
[----:B------:R-:W-:Y:S01]  /*9ac0*/  @!P3 FMUL R189, R189, 0.5 ;  /* 0x3f000000bdbdb820 */ /* 0x000fe20000400000 */
[----:B------:R1:W4:Y:S01]  /*9ad0*/  MUFU.EX2 R168, R144 ;  /* 0x0000009000a87308 */ /* 0x0003220000000800 */
[----:B--2---:R-:W-:Y:S01]  /*9ae0*/  FADD R141, R21, R134 ;  /* 0x00000086158d7221 */ /* 0x004fe20000000000 */
[----:B-----5:R-:W-:Y:S01]  /*9af0*/  @!P6 FMUL R160, R160, R160 ;  /* 0x000000a0a0a0e220 */ /* 0x020fe20000400000 */
[----:B------:R-:W-:-:S05]  /*9b00*/  FSETP.GEU.AND P6, PT, R191, -126, PT ;  /* 0xc2fc0000bf00780b */ /* 0x000fca0003fce000 */
[----:B------:R-:W2:Y:S01]  /*9b10*/  MUFU.EX2 R189, R189 ;  /* 0x000000bd00bd7308 */ /* 0x000ea20000000800 */
[----:B---3--:R-:W-:Y:S01]  /*9b20*/  @!P5 FMUL R165, R165, R165 ;  /* 0x000000a5a5a5d220 */ /* 0x008fe20000400000 */
[----:B------:R-:W-:Y:S01]  /*9b30*/  FSETP.GEU.AND P5, PT, R148, -126, PT ;  /* 0xc2fc00009400780b */ /* 0x000fe20003fae000 */
[----:B------:R-:W-:Y:S01]  /*9b40*/  @!P4 FMUL R145, R145, 0.5 ;  /* 0x3f0000009191c820 */ /* 0x000fe20000400000 */
[----:B-1----:R-:W-:Y:S01]  /*9b50*/  FADD R144, -R20, R13 ;  /* 0x0000000d14907221 */ /* 0x002fe20000000100 */
[--C-:B------:R-:W-:Y:S01]  /*9b60*/  FFMA R13, R173, UR5, -R182.reuse ;  /* 0x00000005ad0d7c23 */ /* 0x100fe200080008b6 */
[----:B------:R-:W-:Y:S01]  /*9b70*/  FFMA R173, R177, UR5, -R182 ;  /* 0x00000005b1ad7c23 */ /* 0x000fe200080008b6 */
[----:B------:R-:W-:Y:S01]  /*9b80*/  FADD R20, R163, R120 ;  /* 0x00000078a3147221 */ /* 0x000fe20000000000 */
[----:B------:R1:W3:Y:S01]  /*9b90*/  MUFU.EX2 R172, R145 ;  /* 0x0000009100ac7308 */ /* 0x0002e20000000800 */
[----:B----4-:R-:W-:Y:S01]  /*9ba0*/  @!P2 FMUL R168, R168, R168 ;  /* 0x000000a8a8a8a220 */ /* 0x010fe20000400000 */
[----:B------:R-:W-:Y:S01]  /*9bb0*/  FSETP.GEU.AND P2, PT, R176, -126, PT ;  /* 0xc2fc0000b000780b */ /* 0x000fe20003f4e000 */
[----:B------:R-:W-:Y:S01]  /*9bc0*/  FADD R141, R141, R20 ;  /* 0x000000148d8d7221 */ /* 0x000fe20000000000 */
[----:B------:R-:W-:Y:S01]  /*9bd0*/  @!P6 FMUL R191, R191, 0.5 ;  /* 0x3f000000bfbfe820 */ /* 0x000fe20000400000 */
[----:B------:R-:W-:Y:S01]  /*9be0*/  FADD R182, R126, R155 ;  /* 0x0000009b7eb67221 */ /* 0x000fe20000000000 */
[----:B------:R-:W-:Y:S01]  /*9bf0*/  FADD R177, R159, R122 ;  /* 0x0000007a9fb17221 */ /* 0x000fe20000000000 */
[----:B------:R-:W-:Y:S01]  /*9c00*/  @!P5 FMUL R148, R148, 0.5 ;  /* 0x3f0000009494d820 */ /* 0x000fe20000400000 */
[----:B------:R-:W4:Y:S01]  /*9c10*/  MUFU.EX2 R169, R191 ;  /* 0x000000bf00a97308 */ /* 0x000f220000000800 */
[----:B--2---:R-:W-:Y:S01]  /*9c20*/  @!P3 FMUL R189, R189, R189 ;  /* 0x000000bdbdbdb220 */ /* 0x004fe20000400000 */
[----:B------:R-:W-:Y:S01]  /*9c30*/  FSETP.GEU.AND P3, PT, R173, -126, PT ;  /* 0xc2fc0000ad00780b */ /* 0x000fe20003f6e000 */
[----:B-1----:R-:W-:Y:S01]  /*9c40*/  FADD R145, R142, R167 ;  /* 0x000000a78e917221 */ /* 0x002fe20000000000 */
[----:B------:R-:W-:Y:S01]  /*9c50*/  FMUL R194, R144, UR5 ;  /* 0x0000000590c27c20 */ /* 0x000fe20008400000 */
[----:B------:R-:W-:-:S02]  /*9c60*/  FADD R144, R121, R156 ;  /* 0x0000009c79907221 */ /* 0x000fc40000000000 */
[----:B------:R-:W-:Y:S01]  /*9c70*/  @!P2 FMUL R176, R176, 0.5 ;  /* 0x3f000000b0b0a820 */ /* 0x000fe20000400000 */
[----:B------:R1:W2:Y:S01]  /*9c80*/  MUFU.EX2 R14, R148 ;  /* 0x00000094000e7308 */ /* 0x0002a20000000800 */
[----:B---3--:R-:W-:Y:S01]  /*9c90*/  @!P4 FMUL R172, R172, R172 ;  /* 0x000000acacacc220 */ /* 0x008fe20000400000 */
[----:B------:R-:W-:Y:S01]  /*9ca0*/  FSETP.GEU.AND P4, PT, R13, -126, PT ;  /* 0xc2fc00000d00780b */ /* 0x000fe20003f8e000 */
[----:B------:R-:W-:Y:S01]  /*9cb0*/  FADD R196, R145, R182 ;  /* 0x000000b691c47221 */ /* 0x000fe20000000000 */
[----:B------:R-:W-:Y:S01]  /*9cc0*/  FADD R145, R146, R135 ;  /* 0x0000008792917221 */ /* 0x000fe20000000000 */
[----:B------:R-:W-:Y:S01]  /*9cd0*/  FADD R182, R137, R172 ;  /* 0x000000ac89b67221 */ /* 0x000fe20000000000 */
[----:B------:R-:W-:Y:S01]  /*9ce0*/  F2FP.F16.F32.PACK_AB R135, R170, R135 ;  /* 0x00000087aa87723e */ /* 0x000fe200000000ff */
[----:B------:R-:W-:Y:S01]  /*9cf0*/  @!P3 FMUL R173, R173, 0.5 ;  /* 0x3f000000adadb820 */ /* 0x000fe20000400000 */
[----:B------:R3:W5:Y:S01]  /*9d00*/  MUFU.EX2 R20, R176 ;  /* 0x000000b000147308 */ /* 0x0007620000000800 */
[----:B-1----:R-:W-:Y:S01]  /*9d10*/  FADD R148, R150, R123 ;  /* 0x0000007b96947221 */ /* 0x002fe20000000000 */
[----:B----4-:R-:W-:Y:S01]  /*9d20*/  @!P6 FMUL R169, R169, R169 ;  /* 0x000000a9a9a9e220 */ /* 0x010fe20000400000 */
[----:B------:R-:W-:Y:S01]  /*9d30*/  FSETP.GEU.AND P6, PT, R179, -126, PT ;  /* 0xc2fc0000b300780b */ /* 0x000fe20003fce000 */
[----:B------:R-:W-:Y:S01]  /*9d40*/  FADD R196, R196, R199 ;  /* 0x000000c7c4c47221 */ /* 0x000fe20000000000 */
[----:B------:R-:W-:Y:S01]  /*9d50*/  FADD R200, R148, R177 ;  /* 0x000000b194c87221 */ /* 0x000fe20000000000 */
[----:B------:R-:W-:Y:S01]  /*9d60*/  FADD R148, R166, R131 ;  /* 0x00000083a6947221 */ /* 0x000fe20000000000 */
[----:B------:R-:W-:Y:S01]  /*9d70*/  @!P4 FMUL R13, R13, 0.5 ;  /* 0x3f0000000d0dc820 */ /* 0x000fe20000400000 */
[----:B------:R-:W1:Y:S01]  /*9d80*/  MUFU.EX2 R173, R173 ;  /* 0x000000ad00ad7308 */ /* 0x000e620000000800 */
        /* <DEDUP_REMOVED lines=8> */
[----:B-----5:R-:W-:Y:S01]  /*9e10*/  @!P2 FMUL R20, R20, R20 ;  /* 0x000000141414a220 */ /* 0x020fe20000400000 */
[----:B------:R-:W-:Y:S01]  /*9e20*/  FSETP.GEU.AND P2, PT, R181, -126, PT ;  /* 0xc2fc0000b500780b */ /* 0x000fe20003f4e000 */
[----:B------:R-:W-:Y:S01]  /*9e30*/  FADD R176, R143, R158 ;  /* 0x0000009e8fb07221 */ /* 0x000fe20000000000 */
[----:B------:R-:W-:Y:S01]  /*9e40*/  FADD R145, R151, R170 ;  /* 0x000000aa97917221 */ /* 0x000fe20000000000 */
[----:B------:R-:W-:Y:S01]  /*9e50*/  FADD R201, R148, R149 ;  /* 0x0000009594c97221 */ /* 0x000fe20000000000 */
[----:B------:R-:W-:Y:S01]  /*9e60*/  FADD R149, R140, R189 ;  /* 0x000000bd8c957221 */ /* 0x000fe20000000000 */
[----:B------:R-:W-:Y:S01]  /*9e70*/  @!P5 FMUL R180, R180, 0.5 ;  /* 0x3f000000b4b4d820 */ /* 0x000fe20000400000 */
[----:B------:R-:W-:Y:S01]  /*9e80*/  FADD R198, R145, R176 ;  /* 0x000000b091c67221 */ /* 0x000fe20000000000 */
[----:B-1----:R-:W-:Y:S01]  /*9e90*/  @!P3 FMUL R173, R173, R173 ;  /* 0x000000adadadb220 */ /* 0x002fe20000400000 */
[----:B------:R-:W-:Y:S01]  /*9ea0*/  FSETP.GEU.AND P3, PT, R194, -126, PT ;  /* 0xc2fc0000c200780b */ /* 0x000fe20003f6e000 */
[----:B------:R-:W1:Y:S01]  /*9eb0*/  MUFU.EX2 R13, R180 ;  /* 0x000000b4000d7308 */ /* 0x000e620000000800 */
[----:B------:R-:W-:Y:S01]  /*9ec0*/  FADD R148, R129, R164 ;  /* 0x000000a481947221 */ /* 0x000fe20000000000 */
[----:B------:R-:W-:Y:S01]  /*9ed0*/  FADD R191, R187, R20 ;  /* 0x00000014bbbf7221 */ /* 0x000fe20000000000 */
[----:B------:R-:W-:Y:S01]  /*9ee0*/  FADD R192, R144, R149 ;  /* 0x0000009590c07221 */ /* 0x000fe20000000000 */
[----:B------:R-:W-:Y:S01]  /*9ef0*/  @!P2 FMUL R181, R181, 0.5 ;  /* 0x3f000000b5b5a820 */ /* 0x000fe20000400000 */
[----:B------:R-:W-:Y:S01]  /*9f00*/  FADD R144, R125, R160 ;  /* 0x000000a07d907221 */ /* 0x000fe20000000000 */
[----:B------:R-:W-:Y:S01]  /*9f10*/  FADD R149, R183, R14 ;  /* 0x0000000eb7957221 */ /* 0x000fe20000000000 */
[----:B------:R-:W-:Y:S01]  /*9f20*/  FADD R145, R124, R157 ;  /* 0x0000009d7c917221 */ /* 0x000fe20000000000 */
[----:B------:R-:W3:Y:S01]  /*9f30*/  MUFU.EX2 R176, R181 ;  /* 0x000000b500b07308 */ /* 0x000ee20000000800 */
[----:B--2---:R-:W-:Y:S01]  /*9f40*/  @!P4 FMUL R177, R177, R177 ;  /* 0x000000b1b1b1c220 */ /* 0x004fe20000400000 */
[----:B------:R-:W-:Y:S01]  /*9f50*/  FADD R193, R148, R191 ;  /* 0x000000bf94c17221 */ /* 0x000fe20000000000 */
[----:B------:R-:W-:Y:S01]  /*9f60*/  FADD R191, R144, R149 ;  /* 0x0000009590bf7221 */ /* 0x000fe20000000000 */
[----:B------:R-:W-:Y:S01]  /*9f70*/  @!P3 FMUL R194, R194, 0.5 ;  /* 0x3f000000c2c2b820 */ /* 0x000fe20000400000 */
[----:B------:R-:W-:Y:S01]  /*9f80*/  FADD R144, R128, R161 ;  /* 0x000000a180907221 */ /* 0x000fe20000000000 */
[----:B------:R-:W-:Y:S01]  /*9f90*/  FADD R182, R145, R182 ;  /* 0x000000b691b67221 */ /* 0x000fe20000000000 */
[----:B------:R-:W-:Y:S01]  /*9fa0*/  FADD R149, R188, R177 ;  /* 0x000000b1bc957221 */ /* 0x000fe20000000000 */
[----:B------:R-:W-:Y:S01]  /*9fb0*/  FADD R145, R132, R165 ;  /* 0x000000a584917221 */ /* 0x000fe20000000000 */
[----:B------:R-:W-:Y:S01]  /*9fc0*/  FADD R148, R190, R173 ;  /* 0x000000adbe947221 */ /* 0x000fe20000000000 */
[----:B------:R-:W-:Y:S01]  /*9fd0*/  @!P6 FMUL R179, R179, 0.5 ;  /* 0x3f000000b3b3e820 */ /* 0x000fe20000400000 */
[----:B-1----:R-:W-:Y:S01]  /*9fe0*/  @!P5 FMUL R13, R13, R13 ;  /* 0x0000000d0d0dd220 */ /* 0x002fe20000400000 */
[----:B------:R-:W-:Y:S01]  /*9ff0*/  FADD R149, R144, R149 ;  /* 0x0000009590957221 */ /* 0x000fe20000000000 */
[----:B------:R-:W-:Y:S01]  /*a000*/  FADD R195, R145, R148 ;  /* 0x0000009491c37221 */ /* 0x000fe20000000000 */
[----:B------:R-:W1:Y:S01]  /*a010*/  MUFU.EX2 R194, R194 ;  /* 0x000000c200c27308 */ /* 0x000e620000000800 */
[----:B------:R-:W-:Y:S01]  /*a020*/  FADD R145, R133, R168 ;  /* 0x000000a885917221 */ /* 0x000fe20000000000 */
[----:B------:R-:W-:Y:S01]  /*a030*/  FADD R180, R152, R13 ;  /* 0x0000000d98b47221 */ /* 0x000fe20000000000 */
[----:B---3--:R-:W-:Y:S01]  /*a040*/  @!P2 FMUL R176, R176, R176 ;  /* 0x000000b0b0b0a220 */ /* 0x008fe20000400000 */
[----:B------:R-:W-:Y:S01]  /*a050*/  FADD R148, R136, R169 ;  /* 0x000000a988947221 */ /* 0x000fe20000000000 */
[----:B------:R-:W-:Y:S01]  /*a060*/  FADD R141, R141, R200 ;  /* 0x000000c88d8d7221 */ /* 0x000fe20000000000 */
[----:B------:R-:W-:Y:S01]  /*a070*/  FADD R180, R145, R180 ;  /* 0x000000b491b47221 */ /* 0x000fe20000000000 */
[----:B------:R-:W-:Y:S01]  /*a080*/  FADD R181, R153, R176 ;  /* 0x000000b099b57221 */ /* 0x000fe20000000000 */
[----:B------:R2:W3:Y:S01]  /*a090*/  MUFU.EX2 R144, R179 ;  /* 0x000000b300907308 */ /* 0x0004e20000000800 */
        /* <DEDUP_REMOVED lines=11> */
[----:B--2---:R-:W-:Y:S01]  /*a150*/  SHF.L.U32 R179, R22, 0x1f, RZ ;  /* 0x0000001f16b37819 */ /* 0x004fe200000006ff */
[----:B------:R-:W-:Y:S01]  /*a160*/  FADD R141, R141, R196 ;  /* 0x000000c48d8d7221 */ /* 0x000fe20000000000 */
[----:B-1----:R-:W-:Y:S01]  /*a170*/  @!P3 FMUL R194, R194, R194 ;  /* 0x000000c2c2c2b220 */ /* 0x002fe20000400000 */
[----:B------:R-:W-:Y:S01]  /*a180*/  FADD R191, R191, R182 ;  /* 0x000000b6bfbf7221 */ /* 0x000fe20000000000 */
[----:B------:R-:W-:Y:S01]  /*a190*/  F2FP.F16.F32.PACK_AB R151, R151, R146 ;  /* 0x000000929797723e */ /* 0x000fe200000000ff */
[----:B---3--:R-:W-:Y:S01]  /*a1a0*/  @!P6 FMUL R144, R144, R144 ;  /* 0x000000909090e220 */ /* 0x008fe20000400000 */
[----:B------:R-:W-:Y:S01]  /*a1b0*/  F2FP.F16.F32.PACK_AB R145, R175, R150 ;  /* 0x00000096af91723e */ /* 0x000fe200000000ff */
[----:B------:R1:W2:Y:S01]  /*a1c0*/  SYNCS.PHASECHK.TRANS64.TRYWAIT P2, [UR10+0x4c400], R179 ;  /* 0x04c400b3ff0075a7 */ /* 0x0002a2000804014a */
[----:B------:R-:W-:Y:S01]  /*a1d0*/  FFMA R3, R194, R3, R141 ;  /* 0x00000003c2037223 */ /* 0x000fe2000000008d */
[----:B------:R-:W-:Y:S01]  /*a1e0*/  FFMA R5, R144, R5, R191 ;  /* 0x0000000590057223 */ /* 0x000fe200000000bf */
        /* <DEDUP_REMOVED lines=49> */
[-C--:B------:R-:W-:Y:S01]  /*a500*/  FMUL R26, R26, R194.reuse ;  /* 0x000000c21a1a7220 */ /* 0x080fe20000400000 */
[----:B------:R-:W-:Y:S01]  /*a510*/  F2FP.F16.F32.PACK_AB R150, R128, R125 ;  /* 0x0000007d8096723e */ /* 0x000fe200000000ff */
[-C--:B------:R-:W-:Y:S01]  /*a520*/  FMUL R27, R27, R194.reuse ;  /* 0x000000c21b1b7220 */ /* 0x080fe20000400000 */
        /* <DEDUP_REMOVED lines=13> */
[----:B------:R-:W-:Y:S01]  /*a600*/  FMUL R42, R42, R194 ;  /* 0x000000c22a2a7220 */ /* 0x000fe20000400000 */
[----:B------:R-:W-:Y:S01]  /*a610*/  F2FP.F16.F32.PACK_AB R133, R167, R134 ;  /* 0x00000086a785723e */ /* 0x000fe200000000ff */
[----:B------:R-:W-:Y:S01]  /*a620*/  FMUL R43, R43, R194 ;  /* 0x000000c22b2b7220 */ /* 0x000fe20000400000 */
[----:B------:R-:W-:Y:S01]  /*a630*/  F2FP.F16.F32.PACK_AB R125, R155, R120 ;  /* 0x000000789b7d723e */ /* 0x000fe200000000ff */
[----:B------:R-:W-:Y:S01]  /*a640*/  FMUL R46, R46, R194 ;  /* 0x000000c22e2e7220 */ /* 0x000fe20000400000 */
        /* <DEDUP_REMOVED lines=53> */
[----:B------:R-:W-:Y:S01]  /*a9a0*/  F2FP.F16.F32.PACK_AB R122, R176, R13 ;  /* 0x0000000db07a723e */ /* 0x000fe200000000ff */
[----:B-12---:R-:W-:Y:S06]  /*a9b0*/  @!P0 BRA `(.L_x_41) ;  /* 0x0000000000048947 */ /* 0x006fec0003800000 */
[----:B------:R-:W-:Y:S01]  /*a9c0*/  BPT.TRAP 0x1 ;  /* 0x000000040000795c */ /* 0x000fe20000300000 */
.L_x_41:
[----:B------:R-:W-:Y:S05]  /*a9d0*/  @P2 BRA `(.L_x_42) ;  /* 0x0000000000082947 */ /* 0x000fea0003800000 */
[----:B------:R-:W1:Y:S02]  /*a9e0*/  SYNCS.PHASECHK.TRANS64.TRYWAIT P2, [UR10+0x4c400], R179 ;  /* 0x04c400b3ff0075a7 */ /* 0x000e64000804014a */
[----:B-1----:R-:W-:Y:S05]  /*a9f0*/  @!P2 BRA `(.L_x_43) ;  /* 0x0000004800c4a947 */ /* 0x002fea0003800000 */
.L_x_42:
        /* <DEDUP_REMOVED lines=44> */
.L_x_44:
[----:B------:R-:W-:-:S04]  /*acc0*/  ULEA UR10, UR4, UR37, 0x3 ;  /* 0x00000025040a7291 */ /* 0x000fc8000f8e183f */
[----:B------:R-:W-:-:S04]  /*acd0*/  UIADD3 UR10, UR10, 0x4c428, URZ ;  /* 0x0004c4280a0a7890 */ /* 0x000fc8000fffe03f */
[----:B------:R-:W-:-:S09]  /*ace0*/  UPRMT UR10, URZ, 0x654, UR10 ;  /* 0x000006543f0a7896 */ /* 0x000fd2000800000a */
[----:B------:R-:W-:Y:S01]  /*acf0*/  SYNCS.ARRIVE.TRANS64.RED.A1T0 RZ, [UR10], RZ ;  /* 0x000000ffffff79a7 */ /* 0x000fe2000810040a */
[----:B------:R-:W-:Y:S05]  /*ad00*/  @P1 BRA `(.L_x_45) ;  /* 0x0000000000041947 */ /* 0x000fea0003800000 */
[----:B------:R-:W-:Y:S01]  /*ad10*/  BPT.TRAP 0x1 ;  /* 0x000000040000795c */ /* 0x000fe20000300000 */
.L_x_45:
[----:B------:R-:W-:-:S04]  /*ad20*/  UIADD3 UR4, UR4, 0x1, URZ ;  /* 0x0000000104047890 */ /* 0x000fc8000fffe03f */
[----:B------:R-:W-:-:S04]  /*ad30*/  UISETP.NE.AND UP0, UPT, UR4, 0x5, UPT ;  /* 0x000000050400788c */ /* 0x000fc8000bf05270 */
[----:B------:R-:W-:Y:S01]  /*ad40*/  USEL UR10, UR4, URZ, UP0 ;  /* 0x0000003f040a7287 */ /* 0x000fe20008000000 */
[----:B------:R-:W-:Y:S11]  /*ad50*/  @!P0 BRA `(.L_x_46) ;  /* 0x0000000000048947 */ /* 0x000ff60003800000 */
[----:B------:R-:W-:Y:S01]  /*ad60*/  BPT.TRAP 0x1 ;  /* 0x000000040000795c */ /* 0x000fe20000300000 */
.L_x_46:
[----:B------:R-:W-:-:S04]  /*ad70*/  ULEA UR4, UR10, UR37, 0x3 ;  /* 0x000000250a047291 */ /* 0x000fc8000f8e183f */
[----:B------:R-:W-:-:S04]  /*ad80*/  UIADD3 UR4, UR4, 0x4c428, URZ ;  /* 0x0004c42804047890 */ /* 0x000fc8000fffe03f */
[----:B------:R-:W-:-:S09]  /*ad90*/  UPRMT UR4, URZ, 0x654, UR4 ;  /* 0x000006543f047896 */ /* 0x000fd20008000004 */
[----:B------:R-:W-:Y:S01]  /*ada0*/  SYNCS.ARRIVE.TRANS64.RED.A1T0 RZ, [UR4], RZ ;  /* 0x000000ffffff79a7 */ /* 0x000fe20008100404 */
[----:B------:R-:W-:Y:S05]  /*adb0*/  @P1 BRA `(.L_x_47) ;  /* 0x0000000000041947 */ /* 0x000fea0003800000 */
[----:B------:R-:W-:Y:S01]  /*adc0*/  BPT.TRAP 0x1 ;  /* 0x000000040000795c */ /* 0x000fe20000300000 */
.L_x_47:
[----:B------:R-:W-:Y:S01]  /*add0*/  UIADD3 UR6, UR6, 0x1, URZ ;  /* 0x0000000106067890 */ /* 0x000fe2000fffe03f */
[C---:B------:R-:W-:Y:S01]  /*ade0*/  ISETP.GT.AND P2, PT, R11.reuse, 0x1, PT ;  /* 0x000000010b00780c */ /* 0x040fe20003f44270 */
[----:B------:R-:W-:Y:S01]  /*adf0*/  UIADD3 UR4, UR10, 0x1, URZ ;  /* 0x000000010a047890 */ /* 0x000fe2000fffe03f */
[----:B------:R-:W-:Y:S01]  /*ae00*/  IADD3 R11, R11, -0x1, RZ ;  /* 0xffffffff0b0b7810 */ /* 0x000fe20007ffe0ff */
[----:B------:R-:W-:Y:S01]  /*ae10*/  UISETP.NE.AND UP1, UPT, UR6, 0x5, UPT ;  /* 0x000000050600788c */ /* 0x000fe2000bf25270 */
[----:B------:R-:W-:Y:S01]  /*ae20*/  IADD3 R4, R4, 0x80, RZ ;  /* 0x0000008004047810 */ /* 0x000fe20007ffe0ff */
[----:B------:R-:W-:Y:S01]  /*ae30*/  UISETP.NE.AND UP0, UPT, UR4, 0x5, UPT ;  /* 0x000000050400788c */ /* 0x000fe2000bf05270 */
[----:B-1----:R-:W-:Y:S01]  /*ae40*/  MOV R14, R10 ;  /* 0x0000000a000e7202 */ /* 0x002fe20000000f00 */
[----:B------:R-:W-:Y:S01]  /*ae50*/  USEL UR10, URZ, 0x1, UP1 ;  /* 0x000000013f0a7887 */ /* 0x000fe20008800000 */
[----:B------:R-:W-:Y:S01]  /*ae60*/  MOV R13, R12 ;  /* 0x0000000c000d7202 */ /* 0x000fe20000000f00 */
[----:B------:R-:W-:-:S02]  /*ae70*/  USEL UR4, UR4, URZ, UP0 ;  /* 0x0000003f04047287 */ /* 0x000fc40008000000 */
[----:B------:R-:W-:Y:S02]  /*ae80*/  USEL UR36, UR6, URZ, UP1 ;  /* 0x0000003f06247287 */ /* 0x000fe40008800000 */
[----:B------:R-:W-:Y:S01]  /*ae90*/  LOP3.LUT R22, R22, UR10, RZ, 0x3c, !PT ;  /* 0x0000000a16167c12 */ /* 0x000fe2000f8e3cff */
[----:B------:R-:W-:Y:S09]  /*aea0*/  @P2 BRA `(.L_x_48) ;  /* 0xffffffc400e42947 */ /* 0x000ff2000383ffff */
.L_x_37:
[----:B------:R-:W-:-:S13]  /*aeb0*/  R2UR UR5, R16 ;  /* 0x00000000100572ca */ /* 0x000fda00000e0000 */
[----:B------:R-:W-:-:S04]  /*aec0*/  ULOP3.LUT UR5, UR5, 0x1, URZ, 0xfc, !UPT ;  /* 0x0000000105057892 */ /* 0x000fc8000f8efc3f */
[----:B------:R-:W-:-:S06]  /*aed0*/  UISETP.NE.AND UP0, UPT, UR5, 0x3, UPT ;  /* 0x000000030500788c */ /* 0x000fcc000bf05270 */
[----:B------:R-:W-:-:S13]  /*aee0*/  PLOP3.LUT P2, PT, PT, PT, UP0, 0x80, 0x0 ;  /* 0x000000000000781c */ /* 0x000fda0003f4f008 */
[----:B------:R-:W-:Y:S05]  /*aef0*/  @!P2 BRA `(.L_x_49) ;  /* 0x000000000004a947 */ /* 0x000fea0003800000 */
[----:B------:R-:W-:Y:S01]  /*af00*/  BPT.TRAP 0x1 ;  /* 0x000000040000795c */ /* 0x000fe20000300000 */
.L_x_49:
[----:B------:R-:W-:Y:S01]  /*af10*/  R2UR UR6, R16 ;  /* 0x00000000100672ca */ /* 0x000fe200000e0000 */
[----:B------:R-:W-:-:S04]  /*af20*/  ULEA UR5, UR45, UR37, 0x3 ;  /* 0x000000252d057291 */ /* 0x000fc8000f8e183f */
[----:B------:R-:W-:-:S04]  /*af30*/  UIADD3 UR5, UR5, 0x4c460, URZ ;  /* 0x0004c46005057890 */ /* 0x000fc8000fffe03f */
[----:B------:R-:W-:-:S04]  /*af40*/  UPRMT UR5, URZ, 0x654, UR5 ;  /* 0x000006543f057896 */ /* 0x000fc80008000005 */
[----:B------:R-:W-:-:S05]  /*af50*/  UISETP.GT.U32.AND UP0, UPT, UR6, 0x1, UPT ;  /* 0x000000010600788c */ /* 0x000fca000bf04070 */
[----:B------:R-:W-:Y:S01]  /*af60*/  SYNCS.ARRIVE.TRANS64.RED.A1T0 RZ, [UR5], RZ ;  /* 0x000000ffffff79a7 */ /* 0x000fe20008100405 */
[----:B------:R-:W-:-:S13]  /*af70*/  PLOP3.LUT P2, PT, PT, PT, UP0, 0x80, 0x0 ;  /* 0x000000000000781c */ /* 0x000fda0003f4f008 */
[----:B------:R-:W-:Y:S05]  /*af80*/  @P2 BRA `(.L_x_50) ;  /* 0x0000000000042947 */ /* 0x000fea0003800000 */
[----:B------:R-:W-:Y:S01]  /*af90*/  BPT.TRAP 0x1 ;  /* 0x000000040000795c */ /* 0x000fe20000300000 */
.L_x_50:
[----:B------:R-:W-:Y:S05]  /*afa0*/  @!P0 BRA `(.L_x_51) ;  /* 0x0000000000048947 */ /* 0x000fea0003800000 */
[----:B------:R-:W-:Y:S01]  /*afb0*/  BPT.TRAP 0x1 ;  /* 0x000000040000795c */ /* 0x000fe20000300000 */
.L_x_51:
[----:B------:R-:W-:-:S04]  /*afc0*/  ULEA UR4, UR4, UR37, 0x3 ;  /* 0x0000002504047291 */ /* 0x000fc8000f8e183f */
[----:B------:R-:W-:-:S04]  /*afd0*/  UIADD3 UR4, UR4, 0x4c428, URZ ;  /* 0x0004c42804047890 */ /* 0x000fc8000fffe03f */
[----:B------:R-:W-:-:S09]  /*afe0*/  UPRMT UR4, URZ, 0x654, UR4 ;  /* 0x000006543f047896 */ /* 0x000fd20008000004 */
[----:B------:R-:W-:Y:S01]  /*aff0*/  SYNCS.ARRIVE.TRANS64.RED.A1T0 RZ, [UR4], RZ ;  /* 0x000000ffffff79a7 */ /* 0x000fe20008100404 */
[----:B------:R-:W-:Y:S05]  /*b000*/  @P1 BRA `(.L_x_52) ;  /* 0x0000000000041947 */ /* 0x000fea0003800000 */
[----:B------:R-:W-:Y:S01]  /*b010*/  BPT.TRAP 0x1 ;  /* 0x000000040000795c */ /* 0x000fe20000300000 */
.L_x_52:
[----:B------:R-:W2:Y:S01]  /*b020*/  SHFL.BFLY PT, R4, R5, 0x1, 0x1f ;  /* 0x0c201f0005047f89 */ /* 0x000ea200000e0000 */
[----:B------:R-:W-:Y:S01]  /*b030*/  BSSY B0, `(.L_x_53) ;  /* 0x0000023000007945 */ /* 0x000fe20003800000 */
[----:B------:R-:W-:Y:S01]  /*b040*/  MOV R9, 0x7f800000 ;  /* 0x7f80000000097802 */ /* 0x000fe20000000f00 */
[----:B------:R-:W-:Y:S01]  /*b050*/  IMAD.MOV.U32 R8, RZ, RZ, 0x3f800000 ;  /* 0x3f800000ff087424 */ /* 0x000fe200078e00ff */
[----:B------:R-:W3:Y:S01]  /*b060*/  SHFL.BFLY PT, R6, R3, 0x1, 0x1f ;  /* 0x0c201f0003067f89 */ /* 0x000ee200000e0000 */
[----:B------:R-:W-:Y:S02]  /*b070*/  MOV R11, 0x3f800000 ;  /* 0x3f800000000b7802 */ /* 0x000fe40000000f00 */
[----:B------:R-:W-:Y:S01]  /*b080*/  MOV R13, 0x7f800000 ;  /* 0x7f800000000d7802 */ /* 0x000fe20000000f00 */
[----:B--2---:R-:W-:Y:S01]  /*b090*/  FADD R4, R4, R5 ;  /* 0x0000000504047221 */ /* 0x004fe20000000000 */
[----:B---3--:R-:W-:-:S04]  /*b0a0*/  FADD R21, R6, R3 ;  /* 0x0000000306157221 */ /* 0x008fc80000000000 */
[----:B------:R-:W2:Y:S04]  /*b0b0*/  SHFL.BFLY PT, R7, R4, 0x2, 0x1f ;  /* 0x0c401f0004077f89 */ /* 0x000ea800000e0000 */
[----:B------:R-:W3:Y:S01]  /*b0c0*/  SHFL.BFLY PT, R120, R21, 0x2, 0x1f ;  /* 0x0c401f0015787f89 */ /* 0x000ee200000e0000 */
[C---:B--2---:R-:W-:Y:S01]  /*b0d0*/  FSETP.NE.AND P0, PT, R4.reuse, -R7, PT ;  /* 0x800000070400720b */ /* 0x044fe20003f05000 */
[----:B------:R-:W-:Y:S01]  /*b0e0*/  FADD R6, R4, R7 ;  /* 0x0000000704067221 */ /* 0x000fe20000000000 */
[----:B---3--:R-:W-:-:S11]  /*b0f0*/  FADD R7, R21, R120 ;  /* 0x0000007815077221 */ /* 0x008fd60000000000 */
[----:B------:R-:W-:Y:S05]  /*b100*/  @!P0 BRA `(.L_x_54) ;  /* 0x0000000000548947 */ /* 0x000fea0003800000 */
[----:B------:R-:W-:Y:S01]  /*b110*/  IADD3 R3, R6, 0x1800000, RZ ;  /* 0x0180000006037810 */ /* 0x000fe20007ffe0ff */
[----:B------:R-:W-:Y:S03]  /*b120*/  BSSY B1, `(.L_x_55) ;  /* 0x000000c000017945 */ /* 0x000fe60003800000 */
[----:B------:R-:W-:-:S04]  /*b130*/  LOP3.LUT R3, R3, 0x7f800000, RZ, 0xc0, !PT ;  /* 0x7f80000003037812 */ /* 0x000fc800078ec0ff */
[----:B------:R-:W-:-:S13]  /*b140*/  ISETP.GT.U32.AND P0, PT, R3, 0x1ffffff, PT ;  /* 0x01ffffff0300780c */ /* 0x000fda0003f04070 */
[----:B------:R-:W-:Y:S05]  /*b150*/  @P0 BRA `(.L_x_56) ;  /* 0x0000000000100947 */ /* 0x000fea0003800000 */
[----:B------:R-:W-:Y:S02]  /*b160*/  MOV R4, R6 ;  /* 0x0000000600047202 */ /* 0x000fe40000000f00 */
[----:B------:R-:W-:-:S07]  /*b170*/  MOV R15, 0xb190 ;  /* 0x0000b190000f7802 */ /* 0x000fce0000000f00 */
[----:B-1----:R-:W-:Y:S05]  /*b180*/  CALL.REL.NOINC `($__internal_0_$__cuda_sm20_rcp_rn_f32_slowpath) ;  /* 0x0000004400f47944 */ /* 0x002fea0003c00000 */
[----:B------:R-:W-:Y:S05]  /*b190*/  BRA `(.L_x_57) ;  /* 0x0000000000107947 */ /* 0x000fea0003800000 */
.L_x_56:
[----:B------:R-:W2:Y:S02]  /*b1a0*/  MUFU.RCP R11, R6 ;  /* 0x00000006000b7308 */ /* 0x000ea40000001000 */
[----:B--2---:R-:W-:-:S04]  /*b1b0*/  FFMA R3, R6, R11, -1 ;  /* 0xbf80000006037423 */ /* 0x004fc8000000000b */
[----:B------:R-:W-:-:S04]  /*b1c0*/  FADD.FTZ R4, -R3, -RZ ;  /* 0x800000ff03047221 */ /* 0x000fc80000010100 */
[----:B------:R-:W-:-:S07]  /*b1d0*/  FFMA R11, R11, R4, R11 ;  /* 0x000000040b0b7223 */ /* 0x000fce000000000b */
.L_x_57:
[----:B------:R-:W-:Y:S05]  /*b1e0*/  BSYNC B1 ;  /* 0x0000000000017941 */ /* 0x000fea0003800000 */
.L_x_55:
[----:B------:R-:W-:Y:S01]  /*b1f0*/  FSETP.GEU.AND P0, PT, |R6|, 1.175494350822287508e-38, PT ;  /* 0x008000000600780b */ /* 0x000fe20003f0e200 */
[----:B------:R-:W-:-:S12]  /*b200*/  ULDC UR4, c[0x0][0x600] ;  /* 0x0001800000047ab9 */ /* 0x000fd80000000800 */
[----:B------:R-:W-:-:S04]  /*b210*/  @!P0 FMUL R6, R6, 16777216 ;  /* 0x4b80000006068820 */ /* 0x000fc80000400000 */
[----:B------:R-:W2:Y:S02]  /*b220*/  MUFU.LG2 R3, R6 ;  /* 0x0000000600037308 */ /* 0x000ea40000000c00 */
[----:B--2---:R-:W-:-:S04]  /*b230*/  @!P0 FADD R3, R3, -24 ;  /* 0xc1c0000003038421 */ /* 0x004fc80000000000 */
[----:B------:R-:W-:-:S04]  /*b240*/  FMUL R3, R3, 0.69314718246459960938 ;  /* 0x3f31721803037820 */ /* 0x000fc80000400000 */
[----:B------:R-:W-:-:S07]  /*b250*/  FFMA R13, R10, UR4, R3 ;  /* 0x000000040a0d7c23 */ /* 0x000fce0008000003 */
.L_x_54:
[----:B------:R-:W-:Y:S05]  /*b260*/  BSYNC B0 ;  /* 0x0000000000007941 */ /* 0x000fea0003800000 */
.L_x_53:
[----:B------:R-:W-:Y:S01]  /*b270*/  FSETP.NE.AND P0, PT, R21, -R120, PT ;  /* 0x800000781500720b */ /* 0x000fe20003f05000 */
[----:B------:R-:W-:Y:S01]  /*b280*/  ULDC UR4, c[0x0][0x608] ;  /* 0x0001820000047ab9 */ /* 0x000fe20000000800 */
[----:B------:R-:W-:Y:S01]  /*b290*/  BSSY B0, `(.L_x_58) ;  /* 0x0000049000007945 */ /* 0x000fe20003800000 */
[----:B------:R-:W-:-:S04]  /*b2a0*/  FMUL R11, R11, UR4 ;  /* 0x000000040b0b7c20 */ /* 0x000fc80008400000 */
        /* <DEDUP_REMOVED lines=48> */
[----:B------:R-:W-:Y:S06]  /*b5b0*/  @!P0 BRA `(.L_x_59) ;  /* 0x0000000000588947 */ /* 0x000fec0003800000 */
        /* <DEDUP_REMOVED lines=8> */
[----:B------:R-:W-:Y:S01]  /*b640*/  MOV R8, R11 ;  /* 0x0000000b00087202 */ /* 0x000fe20000000f00 */
[----:B------:R-:W-:Y:S06]  /*b650*/  BRA `(.L_x_62) ;  /* 0x0000000000107947 */ /* 0x000fec0003800000 */
.L_x_61:
[----:B------:R-:W2:Y:S02]  /*b660*/  MUFU.RCP R8, R7 ;  /* 0x0000000700087308 */ /* 0x000ea40000001000 */
[----:B--2---:R-:W-:-:S04]  /*b670*/  FFMA R3, R7, R8, -1 ;  /* 0xbf80000007037423 */ /* 0x004fc80000000008 */
[----:B------:R-:W-:-:S04]  /*b680*/  FADD.FTZ R3, -R3, -RZ ;  /* 0x800000ff03037221 */ /* 0x000fc80000010100 */
[----:B------:R-:W-:-:S07]  /*b690*/  FFMA R8, R8, R3, R8 ;  /* 0x0000000308087223 */ /* 0x000fce0000000008 */
.L_x_62:
[----:B------:R-:W-:Y:S05]  /*b6a0*/  BSYNC B1 ;  /* 0x0000000000017941 */ /* 0x000fea0003800000 */
.L_x_60:
[----:B------:R-:W-:Y:S01]  /*b6b0*/  FSETP.GEU.AND P0, PT, |R7|, 1.175494350822287508e-38, PT ;  /* 0x008000000700780b */ /* 0x000fe20003f0e200 */
[----:B------:R-:W-:-:S12]  /*b6c0*/  ULDC UR4, c[0x0][0x600] ;  /* 0x0001800000047ab9 */ /* 0x000fd80000000800 */
[----:B------:R-:W-:-:S04]  /*b6d0*/  @!P0 FMUL R7, R7, 16777216 ;  /* 0x4b80000007078820 */ /* 0x000fc80000400000 */
[----:B------:R-:W2:Y:S02]  /*b6e0*/  MUFU.LG2 R3, R7 ;  /* 0x0000000700037308 */ /* 0x000ea40000000c00 */
[----:B--2---:R-:W-:-:S04]  /*b6f0*/  @!P0 FADD R3, R3, -24 ;  /* 0xc1c0000003038421 */ /* 0x004fc80000000000 */
[----:B------:R-:W-:-:S04]  /*b700*/  FMUL R3, R3, 0.69314718246459960938 ;  /* 0x3f31721803037820 */ /* 0x000fc80000400000 */
[----:B------:R-:W-:-:S07]  /*b710*/  FFMA R9, R12, UR4, R3 ;  /* 0x000000040c097c23 */ /* 0x000fce0008000003 */
.L_x_59:
[----:B------:R-:W-:Y:S05]  /*b720*/  BSYNC B0 ;  /* 0x0000000000007941 */ /* 0x000fea0003800000 */
.L_x_58:
[----:B------:R-:W-:Y:S01]  /*b730*/  R2UR UR4, R0 ;  /* 0x00000000000472ca */ /* 0x000fe200000e0000 */
[----:B------:R-:W-:Y:S01]  /*b740*/  UISETP.NE.AND UP0, UPT, UR61, 0x1, UPT ;  /* 0x000000013d00788c */ /* 0x000fe2000bf05270 */
[----:B------:R-:W-:Y:S01]  /*b750*/  SHF.L.U32 R3, R23, 0x1f, RZ ;  /* 0x0000001f17037819 */ /* 0x000fe200000006ff */
[----:B------:R-:W-:Y:S01]  /*b760*/  UISETP.NE.AND UP1, UPT, UR61, 0x2, UPT ;  /* 0x000000023d00788c */ /* 0x000fe2000bf25270 */
[----:B------:R-:W-:Y:S01]  /*b770*/  LOP3.LUT P0, RZ, R2, 0x3, RZ, 0xc0, !PT ;  /* 0x0000000302ff7812 */ /* 0x000fe2000780c0ff */
[----:B------:R-:W-:-:S07]  /*b780*/  USHF.L.U32 UR42, UR47, 0x6, URZ ;  /* 0x000000062f2a7899 */ /* 0x000fce000800063f */
[----:B------:R-:W-:Y:S01]  /*b790*/  @!UP0 ULOP3.LUT UP2, URZ, UR45, 0x2, URZ, 0xc0, !UPT ;  /* 0x000000022d3f8892 */ /* 0x000fe2000f84c03f */
[----:B------:R-:W2:Y:S01]  /*b7a0*/  SYNCS.PHASECHK.TRANS64.TRYWAIT P1, [UR4+0x8], R3 ;  /* 0x00000803ff0075a7 */ /* 0x000ea20008020144 */
[----:B------:R-:W-:Y:S02]  /*b7b0*/  @!UP0 ULOP3.LUT UR45, UR45, 0x1, URZ, 0xc0, !UPT ;  /* 0x000000012d2d8892 */ /* 0x000fe4000f8ec03f */
[----:B------:R-:W-:Y:S02]  /*b7c0*/  @!UP0 USEL UR5, URZ, 0x1, UP2 ;  /* 0x000000013f058887 */ /* 0x000fe40009000000 */
[----:B------:R-:W-:Y:S02]  /*b7d0*/  @!UP1 UIADD3 UR6, UR45, 0x1, URZ ;  /* 0x000000012d069890 */ /* 0x000fe4000fffe03f */
[----:B------:R-:W-:Y:S02]  /*b7e0*/  @!UP0 ULOP3.LUT UR60, UR60, UR5, URZ, 0x3c, !UPT ;  /* 0x000000053c3c8292 */ /* 0x000fe4000f8e3c3f */
[----:B------:R-:W-:Y:S01]  /*b7f0*/  @!UP1 UISETP.GT.U32.AND UP2, UPT, UR6, 0x1, UPT ;  /* 0x000000010600988c */ /* 0x000fe2000bf44070 */
[----:B------:R-:W-:Y:S01]  /*b800*/  ULDC UR4, c[0x0][0x608] ;  /* 0x0001820000047ab9 */ /* 0x000fe20000000800 */
[----:B------:R-:W-:Y:S01]  /*b810*/  @!UP1 ULOP3.LUT UR45, UR45, 0x1, URZ, 0xc, !UPT ;  /* 0x000000012d2d9892 */ /* 0x000fe2000f8e0c3f */
[----:B------:R-:W-:Y:S01]  /*b820*/  FMUL R8, R8, UR4 ;  /* 0x0000000408087c20 */ /* 0x000fe20008400000 */
[----:B------:R-:W-:-:S04]  /*b830*/  @!UP1 USEL UR5, URZ, 0x1, !UP2 ;  /* 0x000000013f059887 */ /* 0x000fc8000d000000 */
[----:B------:R-:W-:Y:S01]  /*b840*/  @!UP1 ULOP3.LUT UR60, UR60, UR5, URZ, 0x3c, !UPT ;  /* 0x000000053c3c9292 */ /* 0x000fe2000f8e3c3f */
[----:B--2---:R-:W-:Y:S11]  /*b850*/  @!P1 BRA `(.L_x_63) ;  /* 0x0000003c00449947 */ /* 0x004ff60003800000 */
.L_x_135:
[----:B------:R-:W-:Y:S04]  /*b860*/  BSSY B0, `(.L_x_64) ;  /* 0x000001c000007945 */ /* 0x000fe80003800000 */
[----:B------:R-:W-:Y:S05]  /*b870*/  @P0 BRA `(.L_x_65) ;  /* 0x0000000000680947 */ /* 0x000fea0003800000 */
[----:B--2---:R-:W2:Y:S01]  /*b880*/  LDC R4, c[0x0][0xa10] ;  /* 0x00028400ff047b82 */ /* 0x004ea20000000800 */
[----:B------:R-:W-:Y:S01]  /*b890*/  R2UR UR4, R185 ;  /* 0x00000000b90472ca */ /* 0x000fe200000e0000 */
[----:B------:R-:W-:Y:S01]  /*b8a0*/  ULDC.64 UR6, c[0x0][0x208] ;  /* 0x0000820000067ab9 */ /* 0x000fe20000000a00 */
[----:B------:R-:W-:Y:S02]  /*b8b0*/  LOP3.LUT R0, R2, 0x60, RZ, 0xc0, !PT ;  /* 0x0000006002007812 */ /* 0x000fe400078ec0ff */
[----:B------:R-:W-:Y:S02]  /*b8c0*/  SHF.R.U32.HI R3, RZ, 0x2, R2 ;  /* 0x00000002ff037819 */ /* 0x000fe40000011602 */
[----:B------:R-:W-:Y:S01]  /*b8d0*/  SHF.R.U32.HI R0, RZ, 0x5, R0 ;  /* 0x00000005ff007819 */ /* 0x000fe20000011600 */
[----:B------:R-:W3:Y:S01]  /*b8e0*/  LDC.64 R6, c[0x0][0x688] ;  /* 0x0001a200ff067b82 */ /* 0x000ee20000000a00 */
[----:B------:R-:W-:Y:S02]  /*b8f0*/  IADD3 R5, RZ, -UR46, RZ ;  /* 0x8000002eff057c10 */ /* 0x000fe4000fffe0ff */
[----:B------:R-:W-:Y:S01]  /*b900*/  LOP3.LUT R3, R3, 0x7, RZ, 0xc0, !PT ;  /* 0x0000000703037812 */ /* 0x000fe200078ec0ff */
[----:B------:R-:W-:-:S05]  /*b910*/  IMAD.SHL.U32 R0, R0, 0x10, RZ ;  /* 0x0000001000007824 */ /* 0x000fca00078e00ff */
[----:B------:R-:W-:Y:S01]  /*b920*/  LOP3.LUT R3, R0, 0xfffffff0, R3, 0xe2, !PT ;  /* 0xfffffff000037812 */ /* 0x000fe200078ee203 */
[----:B--2---:R-:W-:Y:S01]  /*b930*/  IMAD R5, R4, R5, UR4 ;  /* 0x0000000404057e24 */ /* 0x004fe2000f8e0205 */
[----:B------:R-:W-:-:S03]  /*b940*/  ULDC UR4, c[0x0][0x288] ;  /* 0x0000a20000047ab9 */ /* 0x000fc60000000800 */
[----:B---3--:R-:W-:Y:S01]  /*b950*/  IMAD R0, R5, R6, UR42 ;  /* 0x0000002a05007e24 */ /* 0x008fe2000f8e0206 */
[----:B------:R-:W-:-:S03]  /*b960*/  IADD3 R5, R3, UR42, RZ ;  /* 0x0000002a03057c10 */ /* 0x000fc6000fffe0ff */
[----:B------:R-:W-:Y:S01]  /*b970*/  IMAD R0, R7, UR44, R0 ;  /* 0x0000002c07007c24 */ /* 0x000fe2000f8e0200 */
[C---:B------:R-:W-:Y:S02]  /*b980*/  IADD3 R4, R5.reuse, 0x8, RZ ;  /* 0x0000000805047810 */ /* 0x040fe40007ffe0ff */
[----:B------:R-:W-:Y:S02]  /*b990*/  ISETP.GE.U32.AND P0, PT, R5, UR4, PT ;  /* 0x0000000405007c0c */ /* 0x000fe4000bf06070 */
[----:B------:R-:W-:Y:S02]  /*b9a0*/  IADD3 R3, P2, R3, R0, RZ ;  /* 0x0000000003037210 */ /* 0x000fe40007f5e0ff */
[----:B------:R-:W-:Y:S01]  /*b9b0*/  ISETP.GE.U32.AND P1, PT, R4, UR4, PT ;  /* 0x0000000404007c0c */ /* 0x000fe2000bf26070 */
[----:B------:R-:W-:Y:S01]  /*b9c0*/  ULDC.64 UR4, c[0x0][0x680] ;  /* 0x0001a00000047ab9 */ /* 0x000fe20000000a00 */
[----:B------:R-:W-:Y:S02]  /*b9d0*/  LEA.HI.X.SX32 R0, R0, RZ, 0x1, P2 ;  /* 0x000000ff00007211 */ /* 0x000fe400010f0eff */
[----:B------:R-:W-:-:S04]  /*b9e0*/  LEA R4, P2, R3, UR4, 0x2 ;  /* 0x0000000403047c11 */ /* 0x000fc8000f8410ff */
[----:B------:R-:W-:-:S05]  /*b9f0*/  LEA.HI.X R5, R3, UR5, R0, 0x2, P2 ;  /* 0x0000000503057c11 */ /* 0x000fca00090f1400 */
[----:B------:R3:W-:Y:S04]  /*ba00*/  @!P0 STG.E desc[UR6][R4.64], R13 ;  /* 0x0000000d04008986 */ /* 0x0007e8000c101906 */
[----:B------:R3:W-:Y:S02]  /*ba10*/  @!P1 STG.E desc[UR6][R4.64+0x20], R9 ;  /* 0x0000200904009986 */ /* 0x0007e4000c101906 */
.L_x_65:
[----:B------:R-:W-:Y:S05]  /*ba20*/  BSYNC B0 ;  /* 0x0000000000007941 */ /* 0x000fea0003800000 */
.L_x_64:
[----:B------:R-:W-:Y:S01]  /*ba30*/  ULDC.64 UR4, c[0x0][0x730] ;  /* 0x0001cc0000047ab9 */ /* 0x000fe20000000a00 */
[-C--:B------:R-:W-:Y:S01]  /*ba40*/  FMUL R120, R26, R8.reuse ;  /* 0x000000081a787220 */ /* 0x080fe20000400000 */
[----:B------:R-:W-:Y:S01]  /*ba50*/  ISETP.NE.U32.AND P0, PT, RZ, UR4, PT ;  /* 0x00000004ff007c0c */ /* 0x000fe2000bf05070 */
[-C--:B------:R-:W-:Y:S01]  /*ba60*/  FMUL R27, R27, R8.reuse ;  /* 0x000000081b1b7220 */ /* 0x080fe20000400000 */
[-C--:B------:R-:W-:Y:S01]  /*ba70*/  FMUL R121, R30, R8.reuse ;  /* 0x000000081e797220 */ /* 0x080fe20000400000 */
[-C--:B------:R-:W-:Y:S01]  /*ba80*/  FMUL R31, R31, R8.reuse ;  /* 0x000000081f1f7220 */ /* 0x080fe20000400000 */
[----:B------:R-:W-:Y:S01]  /*ba90*/  ISETP.NE.AND.EX P0, PT, RZ, UR5, PT, P0 ;  /* 0x00000005ff007c0c */ /* 0x000fe2000bf05300 */
        /* <DEDUP_REMOVED lines=44> */
[----:B------:R-:W-:Y:S06]  /*bd60*/  @P0 BRA `(.L_x_66) ;  /* 0x0000000000280947 */ /* 0x000fec0003800000 */
[----:B------:R-:W-:Y:S02]  /*bd70*/  ULDC.64 UR4, c[0x0][0x728] ;  /* 0x0001ca0000047ab9 */ /* 0x000fe40000000a00 */
[----:B------:R-:W-:-:S04]  /*bd80*/  ISETP.NE.U32.AND P0, PT, RZ, UR4, PT ;  /* 0x00000004ff007c0c */ /* 0x000fc8000bf05070 */
[----:B------:R-:W-:-:S13]  /*bd90*/  ISETP.NE.AND.EX P0, PT, RZ, UR5, PT, P0 ;  /* 0x00000005ff007c0c */ /* 0x000fda000bf05300 */
[----:B------:R-:W-:Y:S05]  /*bda0*/  @!P0 BRA `(.L_x_67) ;  /* 0x0000000000108947 */ /* 0x000fea0003800000 */
[----:B--23--:R-:W2:Y:S01]  /*bdb0*/  LDC.64 R4, c[0x0][0x728] ;  /* 0x0001ca00ff047b82 */ /* 0x00cea20000000a00 */
[----:B------:R-:W-:Y:S02]  /*bdc0*/  ULDC.64 UR4, c[0x0][0x208] ;  /* 0x0000820000047ab9 */ /* 0x000fe40000000a00 */
[----:B--2---:R4:W5:Y:S01]  /*bdd0*/  LDG.E R19, desc[UR4][R4.64] ;  /* 0x0000000404137981 */ /* 0x004962000c1e1900 */
[----:B------:R-:W-:Y:S05]  /*bde0*/  BRA `(.L_x_66) ;  /* 0x0000000000087947 */ /* 0x000fea0003800000 */
.L_x_67:
[----:B------:R-:W-:Y:S02]  /*bdf0*/  ULDC UR4, c[0x0][0x720] ;  /* 0x0001c80000047ab9 */ /* 0x000fe40000000800 */
[----:B------:R-:W-:-:S07]  /*be00*/  MOV R19, UR4 ;  /* 0x0000000400137c02 */ /* 0x000fce0008000f00 */
.L_x_66:
[----:B------:R-:W-:-:S04]  /*be10*/  MOV R0, RZ ;  /* 0x000000ff00007202 */ /* 0x000fc80000000f00 */
[----:B------:R-:W-:-:S13]  /*be20*/  LOP3.LUT P0, RZ, R0, 0x1bf, RZ, 0xc0, !PT ;  /* 0x000001bf00ff7812 */ /* 0x000fda000780c0ff */
[----:B------:R-:W-:Y:S05]  /*be30*/  @!P0 BRA `(.L_x_68) ;  /* 0x0000000000408947 */ /* 0x000fea0003800000 */
[----:B-1----:R-:W-:Y:S01]  /*be40*/  MOV R14, 0x0 ;  /* 0x00000000000e7802 */ /* 0x002fe20000000f00 */
[----:B------:R-:W-:Y:S01]  /*be50*/  ULDC.64 UR4, c[0x4][0x70] ;  /* 0x01001c0000047ab9 */ /* 0x000fe20000000a00 */
[----:B------:R-:W-:Y:S01]  /*be60*/  ULDC.64 UR6, c[0x4][0x8] ;  /* 0x0100020000067ab9 */ /* 0x000fe20000000a00 */
[----:B--234-:R-:W-:Y:S01]  /*be70*/  MOV R4, UR4 ;  /* 0x0000000400047c02 */ /* 0x01cfe20008000f00 */
[----:B------:R-:W-:Y:S01]  /*be80*/  IMAD.U32 R11, RZ, RZ, UR7 ;  /* 0x00000007ff0b7e24 */ /* 0x000fe2000f8e00ff */
[----:B------:R-:W-:Y:S01]  /*be90*/  MOV R5, UR5 ;  /* 0x0000000500057c02 */ /* 0x000fe20008000f00 */
[----:B------:R-:W1:Y:S01]  /*bea0*/  LDC.64 R14, c[0x4][R14] ;  /* 0x010000000e0e7b82 */ /* 0x000e620000000a00 */
[----:B------:R-:W-:Y:S01]  /*beb0*/  ULDC.64 UR4, c[0x4][0x78] ;  /* 0x01001e0000047ab9 */ /* 0x000fe20000000a00 */
[----:B------:R-:W-:Y:S02]  /*bec0*/  MOV R10, UR6 ;  /* 0x00000006000a7c02 */ /* 0x000fe40008000f00 */
[----:B------:R-:W-:-:S02]  /*bed0*/  MOV R6, UR4 ;  /* 0x0000000400067c02 */ /* 0x000fc40008000f00 */
[----:B------:R-:W-:Y:S02]  /*bee0*/  MOV R7, UR5 ;  /* 0x0000000500077c02 */ /* 0x000fe40008000f00 */
[----:B------:R-:W-:Y:S02]  /*bef0*/  MOV R8, 0x70 ;  /* 0x0000007000087802 */ /* 0x000fe40000000f00 */
[----:B------:R-:W-:Y:S02]  /*bf00*/  MOV R12, 0x1 ;  /* 0x00000001000c7802 */ /* 0x000fe40000000f00 */
[----:B------:R-:W-:-:S07]  /*bf10*/  MOV R13, RZ ;  /* 0x000000ff000d7202 */ /* 0x000fce0000000f00 */
[----:B------:R-:W-:-:S07]  /*bf20*/  LEPC R20, `(.L_x_68) ;  /* 0x000000001014794e */ /* 0x000fce0000000000 */
[----:B-1---5:R-:W-:Y:S05]  /*bf30*/  CALL.ABS.NOINC R14 ;  /* 0x000000000e007343 */ /* 0x022fea0003c00000 */
.L_x_68:
[----:B------:R-:W-:Y:S02]  /*bf40*/  MOV R30, UR37 ;  /* 0x00000025001e7c02 */ /* 0x000fe40008000f00 */
[----:B--2---:R-:W-:-:S05]  /*bf50*/  MOV R3, UR61 ;  /* 0x0000003d00037c02 */ /* 0x004fca0008000f00 */
[----:B------:R-:W-:-:S05]  /*bf60*/  IMAD R30, R3, 0x2200, R30 ;  /* 0x00002200031e7824 */ /* 0x000fca00078e021e */
[----:B------:R-:W-:-:S04]  /*bf70*/  IADD3 R26, R30, 0x45e00, RZ ;  /* 0x00045e001e1a7810 */ /* 0x000fc80007ffe0ff */
[----:B------:R-:W-:-:S13]  /*bf80*/  LOP3.LUT P0, RZ, R26, 0x1b0, RZ, 0xc0, !PT ;  /* 0x000001b01aff7812 */ /* 0x000fda000780c0ff */
[----:B------:R-:W-:Y:S05]  /*bf90*/  @!P0 BRA `(.L_x_69) ;  /* 0x0000000000408947 */ /* 0x000fea0003800000 */
[----:B-1----:R-:W-:Y:S01]  /*bfa0*/  MOV R14, 0x0 ;  /* 0x00000000000e7802 */ /* 0x002fe20000000f00 */
[----:B------:R-:W-:Y:S01]  /*bfb0*/  ULDC.64 UR4, c[0x4][0x70] ;  /* 0x01001c0000047ab9 */ /* 0x000fe20000000a00 */
[----:B------:R-:W-:Y:S01]  /*bfc0*/  ULDC.64 UR6, c[0x4][0x78] ;  /* 0x01001e0000067ab9 */ /* 0x000fe20000000a00 */
[----:B---34-:R-:W-:Y:S01]  /*bfd0*/  MOV R4, UR4 ;  /* 0x0000000400047c02 */ /* 0x018fe20008000f00 */
        /* <DEDUP_REMOVED lines=12> */
.L_x_69:
[C---:B------:R-:W-:Y:S01]  /*c0a0*/  SHF.L.U32 R0, R2.reuse, 0x4, RZ ;  /* 0x0000000402007819 */ /* 0x040fe200000006ff */
[----:B------:R-:W-:Y:S01]  /*c0b0*/  ULDC.64 UR4, c[0x0][0x730] ;  /* 0x0001cc0000047ab9 */ /* 0x000fe20000000a00 */
[----:B------:R-:W-:Y:S02]  /*c0c0*/  SHF.L.U32 R3, R2, 0x5, RZ ;  /* 0x0000000502037819 */ /* 0x000fe400000006ff */
[----:B------:R-:W-:Y:S02]  /*c0d0*/  LOP3.LUT R0, R0, 0x600, RZ, 0xc0, !PT ;  /* 0x0000060000007812 */ /* 0x000fe400078ec0ff */
[----:B---34-:R-:W-:Y:S02]  /*c0e0*/  LOP3.LUT R4, R3, 0xc0, RZ, 0xc0, !PT ;  /* 0x000000c003047812 */ /* 0x018fe400078ec0ff */
[----:B------:R-:W-:Y:S02]  /*c0f0*/  LOP3.LUT R0, R0, 0x20, R3, 0xf8, !PT ;  /* 0x0000002000007812 */ /* 0x000fe400078ef803 */
[----:B------:R-:W-:-:S02]  /*c100*/  SHF.R.U32.HI R5, RZ, 0x1, R2 ;  /* 0x00000001ff057819 */ /* 0x000fc40000011602 */
[----:B------:R-:W-:Y:S02]  /*c110*/  LOP3.LUT R3, R0, 0x100, R3, 0xf8, !PT ;  /* 0x0000010000037812 */ /* 0x000fe400078ef803 */
[----:B------:R-:W-:Y:S02]  /*c120*/  LOP3.LUT R0, R2, 0x7f, RZ, 0xc0, !PT ;  /* 0x0000007f02007812 */ /* 0x000fe400078ec0ff */
[----:B------:R-:W-:Y:S01]  /*c130*/  ISETP.NE.U32.AND P0, PT, RZ, UR4, PT ;  /* 0x00000004ff007c0c */ /* 0x000fe2000bf05070 */
[----:B------:R-:W-:Y:S01]  /*c140*/  ULDC UR4, c[0x0][0x720] ;  /* 0x0001c80000047ab9 */ /* 0x000fe20000000800 */
[----:B------:R-:W-:Y:S02]  /*c150*/  IADD3 R0, R0, 0x1f, RZ ;  /* 0x0000001f00007810 */ /* 0x000fe40007ffe0ff */
[----:B------:R-:W-:Y:S01]  /*c160*/  LOP3.LUT R4, R4, 0x8, R5, 0xf8, !PT ;  /* 0x0000000804047812 */ /* 0x000fe200078ef805 */
[----:B------:R-:W-:Y:S01]  /*c170*/  IMAD.SHL.U32 R5, R2, 0x4, RZ ;  /* 0x0000000402057824 */ /* 0x000fe200078e00ff */
[----:B------:R-:W-:-:S02]  /*c180*/  ISETP.NE.AND.EX P0, PT, RZ, UR5, PT, P0 ;  /* 0x00000005ff007c0c */ /* 0x000fc4000bf05300 */
[----:B------:R-:W-:Y:S02]  /*c190*/  ISETP.GT.U32.AND P1, PT, R0, 0x3e, PT ;  /* 0x0000003e0000780c */ /* 0x000fe40003f24070 */
[----:B-----5:R-:W-:Y:S02]  /*c1a0*/  FSEL R122, R19, UR4, !P0 ;  /* 0x00000004137a7c08 */ /* 0x020fe4000c000000 */
[----:B------:R-:W-:Y:S02]  /*c1b0*/  LOP3.LUT R4, R4, 0x18, R5, 0x78, !PT ;  /* 0x0000001804047812 */ /* 0x000fe400078e7805 */
[----:B------:R-:W-:Y:S01]  /*c1c0*/  LOP3.LUT P0, RZ, R2, 0x4, RZ, 0xc0, !PT ;  /* 0x0000000402ff7812 */ /* 0x000fe2000780c0ff */
[----:B------:R-:W-:Y:S01]  /*c1d0*/  FMUL R5, R120, R122 ;  /* 0x0000007a78057220 */ /* 0x000fe20000400000 */
[----:B------:R-:W-:Y:S01]  /*c1e0*/  LOP3.LUT R3, R3, R4, RZ, 0xfc, !PT ;  /* 0x0000000403037212 */ /* 0x000fe200078efcff */
        /* <DEDUP_REMOVED lines=15> */
[----:B------:R-:W-:Y:S01]  /*c2e0*/  MOV R21, 0x20 ;  /* 0x0000002000157802 */ /* 0x000fe20000000f00 */
[-C--:B------:R-:W-:Y:S01]  /*c2f0*/  FMUL R13, R43, R122.reuse ;  /* 0x0000007a2b0d7220 */ /* 0x080fe20000400000 */
[-C--:B-1----:R-:W-:Y:S01]  /*c300*/  FMUL R14, R42, R122.reuse ;  /* 0x0000007a2a0e7220 */ /* 0x082fe20000400000 */
        /* <DEDUP_REMOVED lines=86> */
[----:B------:R-:W-:Y:S02]  /*c870*/  SEL R21, R21, 0xffffffe0, !P0 ;  /* 0xffffffe015157807 */ /* 0x000fe40004000000 */
[C---:B------:R-:W-:Y:S02]  /*c880*/  LEA R0, R3.reuse, R26, 0x1 ;  /* 0x0000001a03007211 */ /* 0x040fe400078e08ff */
[----:B------:R-:W-:Y:S01]  /*c890*/  LEA R29, R3, R30, 0x1 ;  /* 0x0000001e031d7211 */ /* 0x000fe200078e08ff */
[----:B------:R-:W-:Y:S06]  /*c8a0*/  @P1 BRA `(.L_x_70) ;  /* 0x0000000000041947 */ /* 0x000fec0003800000 */
[----:B------:R-:W-:-:S04]  /*c8b0*/  DEPBAR.LE SB0, 0x1 ;  /* 0x000080400000791a */ /* 0x000fc80000000000 */
.L_x_70:
[----:B------:R-:W-:Y:S05]  /*c8c0*/  WARPSYNC.ALL ;  /* 0x0000000000007948 */ /* 0x000fea0003800000 */
[----:B------:R-:W-:Y:S01]  /*c8d0*/  BAR.SYNC.DEFER_BLOCKING 0x1, 0x80 ;  /* 0x0042000000007b1d */ /* 0x000fe20000010000 */
[----:B------:R-:W-:Y:S02]  /*c8e0*/  IADD3 R3, R0, R21, RZ ;  /* 0x0000001500037210 */ /* 0x000fe40007ffe0ff */
[----:B------:R-:W-:Y:S02]  /*c8f0*/  F2FP.F16.F32.PACK_AB R13, R13, R14 ;  /* 0x0000000e0d0d723e */ /* 0x000fe400000000ff */
[----:B------:R-:W-:Y:S01]  /*c900*/  F2FP.F16.F32.PACK_AB R24, R24, R27 ;  /* 0x0000001b1818723e */ /* 0x000fe200000000ff */
[----:B------:R-:W-:Y:S01]  /*c910*/  BSSY B0, `(.L_x_71) ;  /* 0x000001f000007945 */ /* 0x000fe20003800000 */
[----:B------:R-:W-:-:S02]  /*c920*/  F2FP.F16.F32.PACK_AB R12, R41, R40 ;  /* 0x00000028290c723e */ /* 0x000fc400000000ff */
[----:B------:R-:W-:Y:S02]  /*c930*/  F2FP.F16.F32.PACK_AB R14, R45, R44 ;  /* 0x0000002c2d0e723e */ /* 0x000fe400000000ff */
[----:B------:R-:W-:Y:S02]  /*c940*/  F2FP.F16.F32.PACK_AB R15, R15, R20 ;  /* 0x000000140f0f723e */ /* 0x000fe400000000ff */
[----:B------:R-:W-:Y:S02]  /*c950*/  F2FP.F16.F32.PACK_AB R25, R28, R31 ;  /* 0x0000001f1c19723e */ /* 0x000fe400000000ff */
[----:B------:R-:W-:Y:S02]  /*c960*/  F2FP.F16.F32.PACK_AB R26, R53, R52 ;  /* 0x00000034351a723e */ /* 0x000fe400000000ff */
[----:B------:R-:W-:Y:S02]  /*c970*/  F2FP.F16.F32.PACK_AB R27, R34, R35 ;  /* 0x00000023221b723e */ /* 0x000fe400000000ff */
[----:B------:R-:W-:Y:S01]  /*c980*/  IADD3 R21, R21, 0x1000, R0 ;  /* 0x0000100015157810 */ /* 0x000fe20007ffe000 */
[----:B------:R1:W-:Y:S04]  /*c990*/  STSM.16.M88.4 [R29+0x45e00], R4 ;  /* 0x045e00041d007844 */ /* 0x0003e80000000200 */
[----:B------:R1:W-:Y:S01]  /*c9a0*/  STSM.16.M88.4 [R3], R8 ;  /* 0x0000000803007844 */ /* 0x0003e20000000200 */
[----:B------:R-:W-:Y:S01]  /*c9b0*/  @!PT LDS RZ, [RZ] ;  /* 0x00000000fffff984 */ /* 0x000fe20000000800 */
[----:B------:R-:W-:Y:S01]  /*c9c0*/  @!PT LDS RZ, [RZ] ;  /* 0x00000000fffff984 */ /* 0x000fe20000000800 */
[----:B------:R-:W-:Y:S01]  /*c9d0*/  @!PT LDS RZ, [RZ] ;  /* 0x00000000fffff984 */ /* 0x000fe20000000800 */
[----:B------:R-:W-:Y:S01]  /*c9e0*/  @!PT LDS RZ, [RZ] ;  /* 0x00000000fffff984 */ /* 0x000fe20000000800 */
[----:B------:R2:W-:Y:S06]  /*c9f0*/  MEMBAR.ALL.CTA ;  /* 0x0000000000007992 */ /* 0x0005ec0000008000 */
[----:B--2---:R-:W2:Y:S02]  /*ca00*/  FENCE.VIEW.ASYNC.S ;  /* 0x00000000000073c6 */ /* 0x004ea40000000000 */
[----:B--2---:R-:W-:Y:S06]  /*ca10*/  BAR.SYNC.DEFER_BLOCKING 0x1, 0x80 ;  /* 0x0042000000007b1d */ /* 0x004fec0000010000 */
[----:B------:R-:W-:Y:S05]  /*ca20*/  @P1 BRA `(.L_x_72) ;  /* 0x0000000000341947 */ /* 0x000fea0003800000 */
[----:B------:R-:W-:Y:S01]  /*ca30*/  R2UR UR5, R185 ;  /* 0x00000000b90572ca */ /* 0x000fe200000e0000 */
[----:B------:R-:W-:Y:S01]  /*ca40*/  ULDC.64 UR8, c[0x0][0x198] ;  /* 0x0000660000087ab9 */ /* 0x000fe20000000a00 */
[----:B------:R-:W-:Y:S01]  /*ca50*/  R2UR UR40, R30 ;  /* 0x000000001e2872ca */ /* 0x000fe200000e0000 */
[----:B------:R-:W-:Y:S02]  /*ca60*/  UIADD3 UR43, -UR46, URZ, URZ ;  /* 0x0000003f2e2b7290 */ /* 0x000fe4000fffe13f */
[----:B------:R-:W-:Y:S01]  /*ca70*/  UIADD3 UR6, UP0, UR8, 0x670, URZ ;  /* 0x0000067008067890 */ /* 0x000fe2000ff1e03f */
[----:B------:R-:W-:Y:S01]  /*ca80*/  ULDC UR4, c[0x0][0xa10] ;  /* 0x0002840000047ab9 */ /* 0x000fe20000000800 */
[----:B------:R-:W-:Y:S02]  /*ca90*/  UMOV UR41, URZ ;  /* 0x0000003f00297c82 */ /* 0x000fe40008000000 */
[----:B------:R-:W-:-:S04]  /*caa0*/  UIADD3.X UR7, URZ, UR9, URZ, UP0, !UPT ;  /* 0x000000093f077290 */ /* 0x000fc800087fe43f */
[----:B------:R-:W-:Y:S02]  /*cab0*/  UIMAD UR43, UR4, UR43, UR5 ;  /* 0x0000002b042b72a4 */ /* 0x000fe4000f8e0205 */
[----:B------:R-:W-:-:S09]  /*cac0*/  UIADD3 UR40, UR40, 0x45e00, URZ ;  /* 0x00045e0028287890 */ /* 0x000fd2000fffe03f */
[----:B------:R2:W-:Y:S01]  /*cad0*/  UTMASTG.4D [UR40], [UR6] ;  /* 0x00000028060073b5 */ /* 0x0005e20008018000 */
[----:B------:R0:W-:Y:S01]  /*cae0*/  UTMACMDFLUSH ;  /* 0x00000000000079b7 */ /* 0x0001e20000000000 */
[----:B--2---:R-:W-:-:S04]  /*caf0*/  DEPBAR.LE SB0, 0x1 ;  /* 0x000080400000791a */ /* 0x004fc80000000000 */
.L_x_72:
[----:B------:R-:W-:Y:S05]  /*cb00*/  BSYNC B0 ;  /* 0x0000000000007941 */ /* 0x000fea0003800000 */
.L_x_71:
[----:B------:R-:W-:Y:S01]  /*cb10*/  BAR.SYNC.DEFER_BLOCKING 0x1, 0x80 ;  /* 0x0042000000007b1d */ /* 0x000fe20000010000 */
[----:B-1----:R-:W-:Y:S02]  /*cb20*/  F2FP.F16.F32.PACK_AB R4, R57, R56 ;  /* 0x000000383904723e */ /* 0x002fe400000000ff */
[----:B------:R-:W-:Y:S02]  /*cb30*/  F2FP.F16.F32.PACK_AB R5, R38, R39 ;  /* 0x000000272605723e */ /* 0x000fe400000000ff */
[----:B------:R-:W-:Y:S01]  /*cb40*/  F2FP.F16.F32.PACK_AB R6, R61, R60 ;  /* 0x0000003c3d06723e */ /* 0x000fe200000000ff */
[----:B------:R-:W-:Y:S01]  /*cb50*/  BSSY B0, `(.L_x_73) ;  /* 0x000001f000007945 */ /* 0x000fe20003800000 */
[----:B------:R-:W-:Y:S02]  /*cb60*/  F2FP.F16.F32.PACK_AB R7, R42, R43 ;  /* 0x0000002b2a07723e */ /* 0x000fe400000000ff */
[----:B------:R-:W-:Y:S02]  /*cb70*/  F2FP.F16.F32.PACK_AB R8, R65, R64 ;  /* 0x000000404108723e */ /* 0x000fe400000000ff */
[----:B------:R-:W-:-:S02]  /*cb80*/  F2FP.F16.F32.PACK_AB R9, R46, R47 ;  /* 0x0000002f2e09723e */ /* 0x000fc400000000ff */
[----:B------:R-:W-:Y:S02]  /*cb90*/  F2FP.F16.F32.PACK_AB R10, R69, R68 ;  /* 0x00000044450a723e */ /* 0x000fe400000000ff */
[----:B------:R-:W-:Y:S01]  /*cba0*/  F2FP.F16.F32.PACK_AB R11, R48, R49 ;  /* 0x00000031300b723e */ /* 0x000fe200000000ff */
        /* <DEDUP_REMOVED lines=16> */
[----:B------:R-:W-:Y:S02]  /*ccb0*/  UMOV UR9, 0x20 ;  /* 0x0000002000097882 */ /* 0x000fe40000000000 */
[----:B------:R-:W-:Y:S01]  /*ccc0*/  UIADD3.X UR7, URZ, UR13, URZ, UP0, !UPT ;  /* 0x0000000d3f077290 */ /* 0x000fe200087fe43f */
[----:B------:R-:W-:Y:S01]  /*ccd0*/  UMOV UR10, UR42 ;  /* 0x0000002a000a7c82 */ /* 0x000fe20008000000 */
[----:B------:R-:W-:-:S02]  /*cce0*/  UMOV UR12, UR44 ;  /* 0x0000002c000c7c82 */ /* 0x000fc40008000000 */
[----:B------:R-:W-:Y:S02]  /*ccf0*/  UIMAD UR11, UR4, UR11, UR5 ;  /* 0x0000000b040b72a4 */ /* 0x000fe4000f8e0205 */
[----:B------:R-:W-:-:S09]  /*cd00*/  UIADD3 UR8, UR8, 0x46e00, URZ ;  /* 0x00046e0008087890 */ /* 0x000fd2000fffe03f */
[----:B------:R2:W-:Y:S01]  /*cd10*/  UTMASTG.4D [UR8], [UR6] ;  /* 0x00000008060073b5 */ /* 0x0005e20008018000 */
[----:B------:R0:W-:Y:S01]  /*cd20*/  UTMACMDFLUSH ;  /* 0x00000000000079b7 */ /* 0x0001e20000000000 */
[----:B--2---:R-:W-:-:S04]  /*cd30*/  DEPBAR.LE SB0, 0x1 ;  /* 0x000080400000791a */ /* 0x004fc80000000000 */
.L_x_74:
[----:B------:R-:W-:Y:S05]  /*cd40*/  BSYNC B0 ;  /* 0x0000000000007941 */ /* 0x000fea0003800000 */
.L_x_73:
[----:B------:R-:W-:Y:S01]  /*cd50*/  BAR.SYNC.DEFER_BLOCKING 0x1, 0x80 ;  /* 0x0042000000007b1d */ /* 0x000fe20000010000 */
[----:B------:R-:W-:Y:S02]  /*cd60*/  F2FP.F16.F32.PACK_AB R80, R81, R80 ;  /* 0x000000505150723e */ /* 0x000fe400000000ff */
[----:B-1----:R-:W-:Y:S02]  /*cd70*/  F2FP.F16.F32.PACK_AB R12, R73, R72 ;  /* 0x00000048490c723e */ /* 0x002fe400000000ff */
[----:B------:R-:W-:Y:S01]  /*cd80*/  F2FP.F16.F32.PACK_AB R13, R50, R51 ;  /* 0x00000033320d723e */ /* 0x000fe200000000ff */
[----:B------:R-:W-:Y:S01]  /*cd90*/  BSSY B0, `(.L_x_75) ;  /* 0x000001f000007945 */ /* 0x000fe20003800000 */
[----:B------:R-:W-:Y:S02]  /*cda0*/  F2FP.F16.F32.PACK_AB R14, R77, R76 ;  /* 0x0000004c4d0e723e */ /* 0x000fe400000000ff */
[----:B------:R-:W-:Y:S02]  /*cdb0*/  F2FP.F16.F32.PACK_AB R15, R54, R55 ;  /* 0x00000037360f723e */ /* 0x000fe400000000ff */
[----:B------:R-:W-:-:S02]  /*cdc0*/  F2FP.F16.F32.PACK_AB R81, R58, R59 ;  /* 0x0000003b3a51723e */ /* 0x000fc400000000ff */
[----:B------:R-:W-:Y:S02]  /*cdd0*/  F2FP.F16.F32.PACK_AB R82, R85, R84 ;  /* 0x000000545552723e */ /* 0x000fe400000000ff */
[----:B------:R-:W-:Y:S01]  /*cde0*/  F2FP.F16.F32.PACK_AB R83, R62, R63 ;  /* 0x0000003f3e53723e */ /* 0x000fe200000000ff */
[----:B------:R1:W-:Y:S04]  /*cdf0*/  STSM.16.M88.4 [R0], R4 ;  /* 0x0000000400007844 */ /* 0x0003e80000000200 */
        /* <DEDUP_REMOVED lines=24> */
.L_x_76:
[----:B------:R-:W-:Y:S05]  /*cf80*/  BSYNC B0 ;  /* 0x0000000000007941 */ /* 0x000fea0003800000 */
.L_x_75:
[----:B------:R-:W-:Y:S01]  /*cf90*/  BAR.SYNC.DEFER_BLOCKING 0x1, 0x80 ;  /* 0x0042000000007b1d */ /* 0x000fe20000010000 */
[----:B------:R-:W-:Y:S02]  /*cfa0*/  F2FP.F16.F32.PACK_AB R96, R97, R96 ;  /* 0x000000606160723e */ /* 0x000fe400000000ff */
        /* <DEDUP_REMOVED lines=15> */
[----:B---3--:R-:W3:Y:S02]  /*d0a0*/  FENCE.VIEW.ASYNC.S ;  /* 0x00000000000073c6 */ /* 0x008ee40000000000 */
[----:B---3--:R-:W-:Y:S06]  /*d0b0*/  BAR.SYNC.DEFER_BLOCKING 0x1, 0x80 ;  /* 0x0042000000007b1d */ /* 0x008fec0000010000 */
        /* <DEDUP_REMOVED lines=15> */
[----:B---3--:R-:W-:-:S04]  /*d1b0*/  DEPBAR.LE SB0, 0x1 ;  /* 0x000080400000791a */ /* 0x008fc80000000000 */
.L_x_78:
[----:B------:R-:W-:Y:S05]  /*d1c0*/  BSYNC B0 ;  /* 0x0000000000007941 */ /* 0x000fea0003800000 */
.L_x_77:
        /* <DEDUP_REMOVED lines=17> */
[----:B----4-:R-:W4:Y:S02]  /*d2e0*/  FENCE.VIEW.ASYNC.S ;  /* 0x00000000000073c6 */ /* 0x010f240000000000 */
[----:B----4-:R-:W-:Y:S06]  /*d2f0*/  BAR.SYNC.DEFER_BLOCKING 0x1, 0x80 ;  /* 0x0042000000007b1d */ /* 0x010fec0000010000 */
        /* <DEDUP_REMOVED lines=15> */
[----:B----4-:R-:W-:-:S04]  /*d3f0*/  DEPBAR.LE SB0, 0x1 ;  /* 0x000080400000791a */ /* 0x010fc80000000000 */
.L_x_80:
[----:B------:R-:W-:Y:S05]  /*d400*/  BSYNC B0 ;  /* 0x0000000000007941 */ /* 0x000fea0003800000 */
.L_x_79:
[----:B------:R-:W-:Y:S06]  /*d410*/  BAR.SYNC.DEFER_BLOCKING 0x1, 0x80 ;  /* 0x0042000000007b1d */ /* 0x000fec0000010000 */
[----:B------:R-:W-:Y:S01]  /*d420*/  BSSY B0, `(.L_x_81) ;  /* 0x0000019000007945 */ /* 0x000fe20003800000 */
[----:B------:R4:W-:Y:S04]  /*d430*/  STSM.16.M88.4 [R0+0x1000], R104 ;  /* 0x0010006800007844 */ /* 0x0009e80000000200 */
[----:B------:R4:W-:Y:S01]  /*d440*/  STSM.16.M88.4 [R21], R112 ;  /* 0x0000007015007844 */ /* 0x0009e20000000200 */
[----:B------:R-:W-:Y:S01]  /*d450*/  @!PT LDS RZ, [RZ] ;  /* 0x00000000fffff984 */ /* 0x000fe20000000800 */
[----:B------:R-:W-:Y:S01]  /*d460*/  @!PT LDS RZ, [RZ] ;  /* 0x00000000fffff984 */ /* 0x000fe20000000800 */
[----:B------:R-:W-:Y:S01]  /*d470*/  @!PT LDS RZ, [RZ] ;  /* 0x00000000fffff984 */ /* 0x000fe20000000800 */
[----:B------:R-:W-:Y:S01]  /*d480*/  @!PT LDS RZ, [RZ] ;  /* 0x00000000fffff984 */ /* 0x000fe20000000800 */
[----:B------:R5:W-:Y:S06]  /*d490*/  MEMBAR.ALL.CTA ;  /* 0x0000000000007992 */ /* 0x000bec0000008000 */
[----:B-----5:R-:W5:Y:S02]  /*d4a0*/  FENCE.VIEW.ASYNC.S ;  /* 0x00000000000073c6 */ /* 0x020f640000000000 */
[----:B-----5:R-:W-:Y:S06]  /*d4b0*/  BAR.SYNC.DEFER_BLOCKING 0x1, 0x80 ;  /* 0x0042000000007b1d */ /* 0x020fec0000010000 */
        /* <DEDUP_REMOVED lines=13> */
[----:B------:R1:W-:Y:S02]  /*d590*/  UTMASTG.4D [UR8], [UR6] ;  /* 0x00000008060073b5 */ /* 0x0003e40008018000 */
[----:B-1----:R0:W-:Y:S02]  /*d5a0*/  UTMACMDFLUSH ;  /* 0x00000000000079b7 */ /* 0x0021e40000000000 */
.L_x_82:
[----:B------:R-:W-:Y:S05]  /*d5b0*/  BSYNC B0 ;  /* 0x0000000000007941 */ /* 0x000fea0003800000 */
.L_x_81:
[----:B------:R-:W-:Y:S01]  /*d5c0*/  ULEA UR4, UR61, 0xfffffff8, 0x3 ;  /* 0xfffffff83d047891 */ /* 0x000fe2000f8e183f */
[----:B------:R-:W-:-:S04]  /*d5d0*/  DEPBAR.LE SB0, 0x0 ;  /* 0x000080000000791a */ /* 0x000fc80000000000 */
[----:B------:R-:W-:Y:S01]  /*d5e0*/  ULOP3.LUT UR4, UR4, 0x8, URZ, 0xc0, !UPT ;  /* 0x0000000804047892 */ /* 0x000fe2000f8ec03f */
[----:B------:R-:W-:-:S03]  /*d5f0*/  LOP3.LUT R23, R23, 0x1, RZ, 0x3c, !PT ;  /* 0x0000000117177812 */ /* 0x000fc600078e3cff */
[----:B------:R-:W-:-:S06]  /*d600*/  ULOP3.LUT UR4, UR4, 0x18, URZ, 0x3c, !UPT ;  /* 0x0000001804047892 */ /* 0x000fcc000f8e3c3f */
[----:B-1234-:R-:W-:Y:S01]  /*d610*/  MOV R0, UR4 ;  /* 0x0000000400007c02 */ /* 0x01efe20008000f00 */
[----:B------:R-:W-:Y:S02]  /*d620*/  ULDC UR4, c[0x0][0xc] ;  /* 0x0000030000047ab9 */ /* 0x000fe40000000800 */
[----:B------:R-:W-:Y:S01]  /*d630*/  IADD3 R17, R17, UR4, RZ ;  /* 0x0000000411117c10 */ /* 0x000fe2000fffe0ff */
[----:B------:R-:W-:Y:S01]  /*d640*/  ULDC UR4, c[0x0][0xa00] ;  /* 0x0002800000047ab9 */ /* 0x000fe20000000800 */
[----:B------:R1:W-:Y:S02]  /*d650*/  SYNCS.ARRIVE.TRANS64.A1T0 RZ, [R0+UR37+0x4c490], RZ ;  /* 0x04c490ff00ff79a7 */ /* 0x0003e40008100025 */
[----:B------:R-:W-:-:S13]  /*d660*/  ISETP.GE.AND P0, PT, R17, UR4, PT ;  /* 0x0000000411007c0c */ /* 0x000fda000bf06270 */
[----:B-1----:R-:W-:Y:S05]  /*d670*/  @!P0 BRA `(.L_x_83) ;  /* 0xffffff34009c8947 */ /* 0x002fea000383ffff */
[----:B------:R-:W-:Y:S05]  /*d680*/  EXIT ;  /* 0x000000000000794d */ /* 0x000fea0003800000 */
.L_x_6:
[----:B------:R-:W-:-:S08]  /*d690*/  NOP ;  /* 0x0000000000007918 */ /* 0x000fd00000000000 */
[----:B------:R-:W2:-:S00]  /*d6a0*/  USETMAXREG.DEALLOC.CTAPOOL 0x18 ;  /* 0x00000018000079c8 */ /* 0x000e8000080e0500 */
[----:B------:R-:W-:-:S13]  /*d6b0*/  PLOP3.LUT P3, PT, PT, PT, UP0, 0x80, 0x0 ;  /* 0x000000000000781c */ /* 0x000fda0003f6f008 */
[----:B--2---:R-:W-:Y:S05]  /*d6c0*/  @!P3 BRA `(.L_x_84) ;  /* 0x000000080090b947 */ /* 0x004fea0003800000 */
[----:B------:R-:W-:-:S13]  /*d6d0*/  PLOP3.LUT P2, PT, PT, PT, UP1, 0x80, 0x0 ;  /* 0x000000000000781c */ /* 0x000fda0003f4f018 */
[----:B-1----:R-:W-:Y:S05]  /*d6e0*/  @P2 EXIT ;  /* 0x000000000000294d */ /* 0x002fea0003800000 */
[----:B------:R-:W-:Y:S02]  /*d6f0*/  ULDC UR4, c[0x0][0xa00] ;  /* 0x0002800000047ab9 */ /* 0x000fe40000000800 */
[----:B------:R-:W-:-:S13]  /*d700*/  ISETP.GE.AND P2, PT, R17, UR4, PT ;  /* 0x0000000411007c0c */ /* 0x000fda000bf46270 */
[----:B------:R-:W-:Y:S05]  /*d710*/  @P2 EXIT ;  /* 0x000000000000294d */ /* 0x000fea0003800000 */
[----:B------:R-:W-:Y:S01]  /*d720*/  R2UR UR4, R16 ;  /* 0x00000000100472ca */ /* 0x000fe200000e0000 */
[----:B------:R-:W-:Y:S01]  /*d730*/  BSSY B0, `(.L_x_85) ;  /* 0x000009c000007945 */ /* 0x000fe20003800000 */
[----:B------:R-:W-:Y:S01]  /*d740*/  LOP3.LUT P2, RZ, R2, 0x1f, RZ, 0xc0, !PT ;  /* 0x0000001f02ff7812 */ /* 0x000fe2000784c0ff */
[----:B------:R-:W-:Y:S01]  /*d750*/  IMAD.MOV.U32 R0, RZ, RZ, RZ ;  /* 0x000000ffff007224 */ /* 0x000fe200078e00ff */
[----:B------:R-:W-:Y:S01]  /*d760*/  MOV R4, 0x1 ;  /* 0x0000000100047802 */ /* 0x000fe20000000f00 */
[----:B------:R-:W-:Y:S01]  /*d770*/  ULDC UR20, c[0x0][0xc] ;  /* 0x0000030000147ab9 */ /* 0x000fe20000000800 */
[----:B------:R-:W-:Y:S01]  /*d780*/  PLOP3.LUT P0, PT, P2, P0, PT, 0x2a, 0x0 ;  /* 0x000000000000781c */ /* 0x000fe20001700572 */
[----:B------:R-:W-:Y:S01]  /*d790*/  ULDC.64 UR18, c[0x0][0x198] ;  /* 0x0000660000127ab9 */ /* 0x000fe20000000a00 */
[----:B------:R-:W-:Y:S01]  /*d7a0*/  MOV R5, 0x1 ;  /* 0x0000000100057802 */ /* 0x000fe20000000f00 */
[----:B------:R-:W-:-:S04]  /*d7b0*/  ULDC UR21, c[0x0][0xa00] ;  /* 0x0002800000157ab9 */ /* 0x000fc80000000800 */
[----:B------:R-:W-:-:S12]  /*d7c0*/  ULOP3.LUT UR17, UR4, 0x2, URZ, 0xfc, !UPT ;  /* 0x0000000204117892 */ /* 0x000fd8000f8efc3f */
.L_x_100:
[----:B------:R-:W1:Y:S01]  /*d7d0*/  LDC R6, c[0x0][0xa04] ;  /* 0x00028100ff067b82 */ /* 0x000e620000000800 */
[----:B------:R-:W-:Y:S01]  /*d7e0*/  MOV R7, R17 ;  /* 0x0000001100077202 */ /* 0x000fe20000000f00 */
[----:B------:R-:W-:-:S06]  /*d7f0*/  UMOV UR4, 0xffffffff ;  /* 0xffffffff00047882 */ /* 0x000fcc0000000000 */
[----:B------:R-:W2:Y:S08]  /*d800*/  LDC R10, c[0x0][0xa10] ;  /* 0x00028400ff0a7b82 */ /* 0x000eb00000000800 */
[----:B------:R-:W3:Y:S01]  /*d810*/  LDC R13, c[0x0][0xa1c] ;  /* 0x00028700ff0d7b82 */ /* 0x000ee20000000800 */
[----:B-1----:R-:W-:Y:S02]  /*d820*/  ISETP.NE.AND P2, PT, R6, 0x1, PT ;  /* 0x000000010600780c */ /* 0x002fe40003f45270 */
[----:B--2---:R-:W-:-:S11]  /*d830*/  ISETP.NE.AND P3, PT, R10, 0x1, PT ;  /* 0x000000010a00780c */ /* 0x004fd60003f65270 */
[----:B------:R-:W1:Y:S01]  /*d840*/  @P2 LDC.64 R8, c[0x0][0xa08] ;  /* 0x00028200ff082b82 */ /* 0x000e620000000a00 */
[----:B---3--:R-:W-:-:S07]  /*d850*/  ISETP.NE.AND P4, PT, R13, 0x1, PT ;  /* 0x000000010d00780c */ /* 0x008fce0003f85270 */
[----:B------:R-:W2:Y:S08]  /*d860*/  @P3 LDC R12, c[0x0][0xa14] ;  /* 0x00028500ff0c3b82 */ /* 0x000eb00000000800 */
[----:B------:R-:W3:Y:S08]  /*d870*/  @P3 LDC R11, c[0x0][0xa18] ;  /* 0x00028600ff0b3b82 */ /* 0x000ef00000000800 */
[----:B------:R-:W4:Y:S01]  /*d880*/  @P4 LDC.64 R2, c[0x0][0xa20] ;  /* 0x00028800ff024b82 */ /* 0x000f220000000a00 */
[----:B-1----:R-:W-:-:S05]  /*d890*/  @P2 IMAD.HI.U32 R8, R17, R8, RZ ;  /* 0x0000000811082227 */ /* 0x002fca00078e00ff */
[----:B------:R-:W-:-:S04]  /*d8a0*/  @P2 SHF.R.U32.HI R7, RZ, R9, R8 ;  /* 0x00000009ff072219 */ /* 0x000fc80000011608 */
[----:B------:R-:W-:Y:S01]  /*d8b0*/  MOV R9, R7 ;  /* 0x0000000700097202 */ /* 0x000fe20000000f00 */
[----:B--2---:R-:W-:-:S05]  /*d8c0*/  @P3 IMAD.HI.U32 R8, R7, R12, RZ ;  /* 0x0000000c07083227 */ /* 0x004fca00078e00ff */
[----:B---3--:R-:W-:-:S05]  /*d8d0*/  @P3 SHF.R.U32.HI R9, RZ, R11, R8 ;  /* 0x0000000bff093219 */ /* 0x008fca0000011608 */
[----:B----4-:R-:W-:Y:S01]  /*d8e0*/  @P4 IMAD.HI.U32 R8, R9, R2, RZ ;  /* 0x0000000209084227 */ /* 0x010fe200078e00ff */
[----:B------:R-:W-:-:S04]  /*d8f0*/  MOV R2, R9 ;  /* 0x0000000900027202 */ /* 0x000fc80000000f00 */
[----:B------:R-:W-:Y:S02]  /*d900*/  @P4 SHF.R.U32.HI R2, RZ, R3, R8 ;  /* 0x00000003ff024219 */ /* 0x000fe40000011608 */
[----:B------:R-:W-:Y:S02]  /*d910*/  IADD3 R3, -R9, RZ, RZ ;  /* 0x000000ff09037210 */ /* 0x000fe40007ffe1ff */
[----:B------:R-:W-:-:S03]  /*d920*/  IADD3 R2, -R2, RZ, RZ ;  /* 0x000000ff02027210 */ /* 0x000fc60007ffe1ff */
[----:B------:R-:W-:Y:S02]  /*d930*/  IMAD R10, R10, R3, R7 ;  /* 0x000000030a0a7224 */ /* 0x000fe400078e0207 */
[----:B------:R-:W-:Y:S01]  /*d940*/  IMAD R2, R13, R2, R9 ;  /* 0x000000020d027224 */ /* 0x000fe200078e0209 */
[----:B------:R-:W-:Y:S06]  /*d950*/  BRA.DIV UR4, `(.L_x_86) ;  /* 0x0000001e04207947 */ /* 0x000fec000b800000 */
[----:B------:R-:W-:-:S13]  /*d960*/  ELECT P6, URZ, PT ;  /* 0x00000000003f782f */ /* 0x000fda00038c0000 */
.L_x_138:
[----:B------:R-:W-:Y:S01]  /*d970*/  IADD3 R3, -R7, RZ, RZ ;  /* 0x000000ff07037210 */ /* 0x000fe20007ffe1ff */
[----:B------:R-:W-:Y:S04]  /*d980*/  BSSY B1, `(.L_x_87) ;  /* 0x0000034000017945 */ /* 0x000fe80003800000 */
[----:B------:R-:W-:Y:S02]  /*d990*/  IMAD R3, R6, R3, R17 ;  /* 0x0000000306037224 */ /* 0x000fe400078e0211 */
[----:B------:R-:W-:-:S03]  /*d9a0*/  IMAD.MOV.U32 R6, RZ, RZ, RZ ;  /* 0x000000ffff067224 */ /* 0x000fc600078e00ff */
[----:B------:R-:W-:Y:S01]  /*d9b0*/  SHF.L.U32 R3, R3, 0x7, RZ ;  /* 0x0000000703037819 */ /* 0x000fe200000006ff */
[----:B------:R-:W-:Y:S06]  /*d9c0*/  @!P6 BRA `(.L_x_88) ;  /* 0x0000000000bce947 */ /* 0x000fec0003800000 */
[----:B------:R-:W1:Y:S01]  /*d9d0*/  S2R R7, SR_CgaCtaId ;  /* 0x0000000000077919 */ /* 0x000e620000008800 */
[----:B------:R-:W-:-:S04]  /*d9e0*/  MOV R6, 0x400 ;  /* 0x0000040000067802 */ /* 0x000fc80000000f00 */
[----:B-1----:R-:W-:Y:S02]  /*d9f0*/  LEA R9, R7, R6, 0x18 ;  /* 0x0000000607097211 */ /* 0x002fe400078ec0ff */
[----:B------:R-:W-:Y:S02]  /*da00*/  SHF.L.U32 R6, R5, 0x1f, RZ ;  /* 0x0000001f05067819 */ /* 0x000fe400000006ff */
[----:B------:R-:W-:-:S04]  /*da10*/  LEA R7, R0, R9, 0x3 ;  /* 0x0000000900077211 */ /* 0x000fc800078e18ff */
[----:B------:R-:W1:Y:S02]  /*da20*/  SYNCS.PHASECHK.TRANS64.TRYWAIT P2, [R7+URZ+0x4c460], R6 ;  /* 0x04c46006070075a7 */ /* 0x000e64000804017f */
[----:B-1----:R-:W-:Y:S05]  /*da30*/  @!P2 BRA `(.L_x_89) ;  /* 0x0000001c0008a947 */ /* 0x002fea0003800000 */
.L_x_139:
[----:B------:R-:W-:Y:S01]  /*da40*/  UPRMT UR4, UR17, 0x9910, URZ ;  /* 0x0000991011047896 */ /* 0x000fe2000800003f */
[----:B-1----:R-:W-:-:S03]  /*da50*/  @P1 MOV R6, 0x6000 ;  /* 0x0000600000061802 */ /* 0x002fc60000000f00 */
[----:B------:R-:W-:Y:S01]  /*da60*/  UISETP.NE.AND UP0, UPT, UR4, 0x2, UPT ;  /* 0x000000020400788c */ /* 0x000fe2000bf05270 */
[----:B------:R1:W-:Y:S05]  /*da70*/  @P1 SYNCS.ARRIVE.TRANS64 RZ, [R7+URZ+0x4c450], R6 ;  /* 0x04c4500607ff19a7 */ /* 0x0003ea000800003f */
[----:B------:R-:W-:-:S13]  /*da80*/  PLOP3.LUT P2, PT, PT, PT, UP0, 0x80, 0x0 ;  /* 0x000000000000781c */ /* 0x000fda0003f4f008 */
[----:B-1----:R-:W-:Y:S05]  /*da90*/  @P2 BRA `(.L_x_90) ;  /* 0x0000000000042947 */ /* 0x002fea0003800000 */
[----:B------:R-:W-:Y:S01]  /*daa0*/  BPT.TRAP 0x1 ;  /* 0x000000040000795c */ /* 0x000fe20000300000 */
.L_x_90:
[----:B------:R-:W-:Y:S05]  /*dab0*/  @P0 BRA `(.L_x_91) ;  /* 0x0000000000040947 */ /* 0x000fea0003800000 */
[----:B------:R-:W-:Y:S01]  /*dac0*/  BPT.TRAP 0x1 ;  /* 0x000000040000795c */ /* 0x000fe20000300000 */
.L_x_91:
[----:B------:R-:W-:Y:S01]  /*dad0*/  R2UR UR5, R9 ;  /* 0x00000000090572ca */ /* 0x000fe200000e0000 */
[----:B------:R-:W-:Y:S01]  /*dae0*/  UIADD3 UR4, UP0, UR18, 0xf0, URZ ;  /* 0x000000f012047890 */ /* 0x000fe2000ff1e03f */
[----:B------:R-:W-:Y:S01]  /*daf0*/  R2UR UR8, R0 ;  /* 0x00000000000872ca */ /* 0x000fe200000e0000 */
[----:B------:R-:W-:Y:S01]  /*db00*/  UMOV UR10, URZ ;  /* 0x0000003f000a7c82 */ /* 0x000fe20008000000 */
[----:B------:R-:W-:Y:S01]  /*db10*/  R2UR UR9, R7 ;  /* 0x00000000070972ca */ /* 0x000fe200000e0000 */
[----:B------:R-:W-:Y:S01]  /*db20*/  UMOV UR6, 0x0 ;  /* 0x0000000000067882 */ /* 0x000fe20000000000 */
[----:B------:R-:W-:Y:S01]  /*db30*/  R2UR UR11, R3 ;  /* 0x00000000030b72ca */ /* 0x000fe200000e0000 */
[----:B------:R-:W-:Y:S01]  /*db40*/  UMOV UR7, 0x10000000 ;  /* 0x1000000000077882 */ /* 0x000fe20000000000 */
[----:B------:R-:W-:Y:S01]  /*db50*/  R2UR UR12, R10 ;  /* 0x000000000a0c72ca */ /* 0x000fe200000e0000 */
[----:B------:R-:W-:Y:S01]  /*db60*/  UMOV UR15, 0x40 ;  /* 0x00000040000f7882 */ /* 0x000fe20000000000 */
[----:B------:R-:W-:-:S02]  /*db70*/  R2UR UR13, R2 ;  /* 0x00000000020d72ca */ /* 0x000fc400000e0000 */
[----:B------:R-:W-:-:S03]  /*db80*/  IADD3 R0, R0, 0x1, RZ ;  /* 0x0000000100007810 */ /* 0x000fc60007ffe0ff */
[----:B------:R-:W-:Y:S01]  /*db90*/  UIMAD UR8, UR8, 0x6000, UR5 ;  /* 0x00006000080878a4 */ /* 0x000fe2000f8e0205 */
[C---:B------:R-:W-:Y:S01]  /*dba0*/  ISETP.NE.AND P2, PT, R0.reuse, 0x2, PT ;  /* 0x000000020000780c */ /* 0x040fe20003f45270 */
[----:B------:R-:W-:Y:S02]  /*dbb0*/  UIADD3 UR9, UR9, 0x4c450, URZ ;  /* 0x0004c45009097890 */ /* 0x000fe4000fffe03f */
[----:B------:R-:W-:Y:S01]  /*dbc0*/  UIADD3.X UR5, URZ, UR19, URZ, UP0, !UPT ;  /* 0x000000133f057290 */ /* 0x000fe200087fe43f */
[----:B------:R-:W-:Y:S01]  /*dbd0*/  SEL R6, RZ, 0x1, P2 ;  /* 0x00000001ff067807 */ /* 0x000fe20001000000 */
[----:B------:R-:W-:Y:S01]  /*dbe0*/  UIADD3 UR14, UR8, 0x2000, URZ ;  /* 0x00002000080e7890 */ /* 0x000fe2000fffe03f */
[----:B------:R-:W-:Y:S01]  /*dbf0*/  SEL R0, R0, RZ, P2 ;  /* 0x000000ff00007207 */ /* 0x000fe20001000000 */
[----:B------:R-:W-:Y:S01]  /*dc00*/  UIADD3 UR16, UR8, 0x4000, URZ ;  /* 0x0000400008107890 */ /* 0x000fe2000fffe03f */
[----:B------:R-:W-:Y:S02]  /*dc10*/  LOP3.LUT R5, R5, R6, RZ, 0x3c, !PT ;  /* 0x0000000605057212 */ /* 0x000fe400078e3cff */
[----:B------:R-:W-:-:S02]  /*dc20*/  MOV R6, 0x40 ;  /* 0x0000004000067802 */ /* 0x000fc40000000f00 */
[----:B------:R1:W-:Y:S02]  /*dc30*/  UTMALDG.4D [UR8], [UR4], desc[UR6] ;  /* 0x00000608040075b4 */ /* 0x0003e40008019000 */
[----:B-1----:R-:W-:Y:S01]  /*dc40*/  UMOV UR8, UR14 ;  /* 0x0000000e00087c82 */ /* 0x002fe20008000000 */
[----:B------:R-:W-:Y:S01]  /*dc50*/  UMOV UR10, UR15 ;  /* 0x0000000f000a7c82 */ /* 0x000fe20008000000 */
[----:B------:R-:W-:Y:S01]  /*dc60*/  UMOV UR14, 0x80 ;  /* 0x00000080000e7882 */ /* 0x000fe20000000000 */
[----:B------:R1:W-:Y:S02]  /*dc70*/  UTMALDG.4D [UR8], [UR4], desc[UR6] ;  /* 0x00000608040075b4 */ /* 0x0003e40008019000 */
[----:B-1----:R-:W-:Y:S01]  /*dc80*/  UMOV UR8, UR16 ;  /* 0x0000001000087c82 */ /* 0x002fe20008000000 */
[----:B------:R-:W-:Y:S02]  /*dc90*/  UMOV UR10, UR14 ;  /* 0x0000000e000a7c82 */ /* 0x000fe40008000000 */
[----:B------:R1:W-:Y:S02]  /*dca0*/  UTMALDG.4D [UR8], [UR4], desc[UR6] ;  /* 0x00000608040075b4 */ /* 0x0003e40008019000 */
[----:B-1----:R-:W-:Y:S01]  /*dcb0*/  NOP ;  /* 0x0000000000007918 */ /* 0x002fe20000000000 */
.L_x_88:
[----:B------:R-:W-:Y:S05]  /*dcc0*/  BSYNC B1 ;  /* 0x0000000000017941 */ /* 0x000fea0003800000 */
.L_x_87:
[----:B------:R-:W-:Y:S01]  /*dcd0*/  LOP3.LUT P2, RZ, R4, 0xff, RZ, 0xc0, !PT ;  /* 0x000000ff04ff7812 */ /* 0x000fe2000784c0ff */
[----:B------:R-:W-:-:S12]  /*dce0*/  BSSY B1, `(.L_x_92) ;  /* 0x0000009000017945 */ /* 0x000fd80003800000 */
[----:B------:R-:W-:Y:S05]  /*dcf0*/  @!P2 BRA `(.L_x_93) ;  /* 0x00000000001ca947 */ /* 0x000fea0003800000 */
[----:B------:R-:W1:Y:S01]  /*dd00*/  S2R R7, SR_CgaCtaId ;  /* 0x0000000000077919 */ /* 0x000e620000008800 */
[----:B------:R-:W-:-:S04]  /*dd10*/  MOV R4, 0x400 ;  /* 0x0000040000047802 */ /* 0x000fc80000000f00 */
[----:B-1----:R-:W-:Y:S02]  /*dd20*/  LEA R7, R7, R4, 0x18 ;  /* 0x0000000407077211 */ /* 0x002fe400078ec0ff */
[----:B------:R-:W-:Y:S02]  /*dd30*/  SHF.L.U32 R4, RZ, 0x1f, RZ ;  /* 0x0000001fff047819 */ /* 0x000fe400000006ff */
[----:B------:R1:W-:Y:S02]  /*dd40*/  SYNCS.ARRIVE.TRANS64.A1T0 RZ, [R7+URZ+0x4c4b0], RZ ;  /* 0x04c4b0ff07ff79a7 */ /* 0x0003e4000810003f */
[----:B------:R-:W2:Y:S02]  /*dd50*/  SYNCS.PHASECHK.TRANS64.TRYWAIT P2, [R7+URZ+0x4c4b0], R4 ;  /* 0x04c4b004070075a7 */ /* 0x000ea4000804017f */
[----:B-12---:R-:W-:Y:S05]  /*dd60*/  @!P2 BRA `(.L_x_94) ;  /* 0x000000180050a947 */ /* 0x006fea0003800000 */
.L_x_93:
[----:B------:R-:W-:Y:S05]  /*dd70*/  BSYNC B1 ;  /* 0x0000000000017941 */ /* 0x000fea0003800000 */
.L_x_92:
[----:B------:R-:W-:Y:S04]  /*dd80*/  BSSY B1, `(.L_x_95) ;  /* 0x0000032000017945 */ /* 0x000fe80003800000 */
[----:B------:R-:W-:Y:S05]  /*dd90*/  @!P6 BRA `(.L_x_96) ;  /* 0x0000000000c0e947 */ /* 0x000fea0003800000 */
[----:B-1----:R-:W1:Y:S01]  /*dda0*/  S2R R7, SR_CgaCtaId ;  /* 0x0000000000077919 */ /* 0x002e620000008800 */
[----:B------:R-:W-:Y:S02]  /*ddb0*/  MOV R4, 0x400 ;  /* 0x0000040000047802 */ /* 0x000fe40000000f00 */
[----:B------:R-:W-:Y:S02]  /*ddc0*/  SHF.L.U32 R9, R5, 0x1f, RZ ;  /* 0x0000001f05097819 */ /* 0x000fe400000006ff */
[----:B-1----:R-:W-:-:S04]  /*ddd0*/  LEA R7, R7, R4, 0x18 ;  /* 0x0000000407077211 */ /* 0x002fc800078ec0ff */
[----:B------:R-:W-:-:S04]  /*dde0*/  LEA R4, R0, R7, 0x3 ;  /* 0x0000000700047211 */ /* 0x000fc800078e18ff */
[----:B------:R-:W1:Y:S02]  /*ddf0*/  SYNCS.PHASECHK.TRANS64.TRYWAIT P2, [R4+URZ+0x4c460], R9 ;  /* 0x04c46009040075a7 */ /* 0x000e64000804017f */
[----:B-1----:R-:W-:Y:S05]  /*de00*/  @!P2 BRA `(.L_x_97) ;  /* 0x00000018003ca947 */ /* 0x002fea0003800000 */
.L_x_140:
[----:B------:R-:W-:Y:S01]  /*de10*/  UPRMT UR4, UR17, 0x9910, URZ ;  /* 0x0000991011047896 */ /* 0x000fe2000800003f */
[----:B-1----:R-:W-:-:S03]  /*de20*/  @P1 MOV R9, 0x6000 ;  /* 0x0000600000091802 */ /* 0x002fc60000000f00 */
[----:B------:R-:W-:Y:S01]  /*de30*/  UISETP.NE.AND UP0, UPT, UR4, 0x2, UPT ;  /* 0x000000020400788c */ /* 0x000fe2000bf05270 */
[----:B------:R1:W-:Y:S05]  /*de40*/  @P1 SYNCS.ARRIVE.TRANS64 RZ, [R4+URZ+0x4c450], R9 ;  /* 0x04c4500904ff19a7 */ /* 0x0003ea000800003f */
[----:B------:R-:W-:-:S13]  /*de50*/  PLOP3.LUT P2, PT, PT, PT, UP0, 0x80, 0x0 ;  /* 0x000000000000781c */ /* 0x000fda0003f4f008 */
[----:B-1----:R-:W-:Y:S05]  /*de60*/  @P2 BRA `(.L_x_98) ;  /* 0x0000000000042947 */ /* 0x002fea0003800000 */
[----:B------:R-:W-:Y:S01]  /*de70*/  BPT.TRAP 0x1 ;  /* 0x000000040000795c */ /* 0x000fe20000300000 */
.L_x_98:
[----:B------:R-:W-:Y:S05]  /*de80*/  @P0 BRA `(.L_x_99) ;  /* 0x0000000000040947 */ /* 0x000fea0003800000 */
[----:B------:R-:W-:Y:S01]  /*de90*/  BPT.TRAP 0x1 ;  /* 0x000000040000795c */ /* 0x000fe20000300000 */
.L_x_99:
        /* <DEDUP_REMOVED lines=11> */
[----:B------:R-:W-:Y:S02]  /*df50*/  R2UR UR13, R2 ;  /* 0x00000000020d72ca */ /* 0x000fe400000e0000 */
[----:B------:R-:W-:-:S03]  /*df60*/  IADD3 R0, R0, 0x1, RZ ;  /* 0x0000000100007810 */ /* 0x000fc60007ffe0ff */
[----:B------:R-:W-:Y:S01]  /*df70*/  UIADD3 UR11, UR11, UR9, URZ ;  /* 0x000000090b0b7290 */ /* 0x000fe2000fffe03f */
[C---:B------:R-:W-:Y:S01]  /*df80*/  ISETP.NE.AND P2, PT, R0.reuse, 0x2, PT ;  /* 0x000000020000780c */ /* 0x040fe20003f45270 */
[----:B------:R-:W-:Y:S02]  /*df90*/  UIMAD UR8, UR8, 0x6000, UR5 ;  /* 0x00006000080878a4 */ /* 0x000fe4000f8e0205 */
[----:B------:R-:W-:Y:S01]  /*dfa0*/  UIADD3 UR9, UR14, 0x4c450, URZ ;  /* 0x0004c4500e097890 */ /* 0x000fe2000fffe03f */
[----:B------:R-:W-:Y:S01]  /*dfb0*/  SEL R2, RZ, 0x1, P2 ;  /* 0x00000001ff027807 */ /* 0x000fe20001000000 */
[----:B------:R-:W-:Y:S01]  /*dfc0*/  UIADD3.X UR5, URZ, UR19, URZ, UP0, !UPT ;  /* 0x000000133f057290 */ /* 0x000fe200087fe43f */
[----:B------:R-:W-:Y:S01]  /*dfd0*/  SEL R0, R0, RZ, P2 ;  /* 0x000000ff00007207 */ /* 0x000fe20001000000 */
[----:B------:R-:W-:Y:S01]  /*dfe0*/  UIADD3 UR14, UR8, 0x2000, URZ ;  /* 0x00002000080e7890 */ /* 0x000fe2000fffe03f */
[----:B------:R-:W-:Y:S01]  /*dff0*/  LOP3.LUT R5, R5, R2, RZ, 0x3c, !PT ;  /* 0x0000000205057212 */ /* 0x000fe200078e3cff */
[----:B------:R-:W-:-:S05]  /*e000*/  UIADD3 UR16, UR8, 0x4000, URZ ;  /* 0x0000400008107890 */ /* 0x000fca000fffe03f */
        /* <DEDUP_REMOVED lines=8> */
[----:B--2---:R-:W-:Y:S01]  /*e090*/  NOP ;  /* 0x0000000000007918 */ /* 0x004fe20000000000 */
.L_x_96:
[----:B------:R-:W-:Y:S05]  /*e0a0*/  BSYNC B1 ;  /* 0x0000000000017941 */ /* 0x000fea0003800000 */
.L_x_95:
[----:B------:R-:W-:Y:S02]  /*e0b0*/  IADD3 R17, R17, UR20, RZ ;  /* 0x0000001411117c10 */ /* 0x000fe4000fffe0ff */
[----:B-1----:R-:W-:Y:S02]  /*e0c0*/  PRMT R4, RZ, 0x7610, R4 ;  /* 0x00007610ff047816 */ /* 0x002fe40000000004 */
[----:B------:R-:W-:-:S13]  /*e0d0*/  ISETP.GE.AND P2, PT, R17, UR21, PT ;  /* 0x0000001511007c0c */ /* 0x000fda000bf46270 */
[----:B------:R-:W-:Y:S05]  /*e0e0*/  @!P2 BRA `(.L_x_100) ;  /* 0xfffffff400b8a947 */ /* 0x000fea000383ffff */
[----:B------:R-:W-:Y:S05]  /*e0f0*/  BSYNC B0 ;  /* 0x0000000000007941 */ /* 0x000fea0003800000 */
.L_x_85:
[----:B------:R-:W-:Y:S05]  /*e100*/  EXIT ;  /* 0x000000000000794d */ /* 0x000fea0003800000 */
.L_x_84:
[----:B-1----:R-:W-:Y:S02]  /*e110*/  ULDC UR4, c[0x0][0xa00] ;  /* 0x0002800000047ab9 */ /* 0x002fe40000000800 */
[----:B------:R-:W-:-:S13]  /*e120*/  ISETP.GE.AND P0, PT, R17, UR4, PT ;  /* 0x0000000411007c0c */ /* 0x000fda000bf06270 */
[----:B------:R-:W-:Y:S05]  /*e130*/  @P0 EXIT ;  /* 0x000000000000094d */ /* 0x000fea0003800000 */
[----:B------:R-:W-:Y:S01]  /*e140*/  R2UR UR4, R18 ;  /* 0x00000000120472ca */ /* 0x000fe200000e0000 */
[----:B------:R-:W-:Y:S01]  /*e150*/  BSSY B0, `(.L_x_101) ;  /* 0x000010f000007945 */ /* 0x000fe20003800000 */
[----:B------:R-:W-:Y:S01]  /*e160*/  LOP3.LUT P0, RZ, R2, 0x1f, RZ, 0xc0, !PT ;  /* 0x0000001f02ff7812 */ /* 0x000fe2000780c0ff */
[----:B------:R-:W-:Y:S01]  /*e170*/  IMAD.MOV.U32 R5, RZ, RZ, 0x1 ;  /* 0x00000001ff057424 */ /* 0x000fe200078e00ff */
[----:B------:R-:W-:Y:S01]  /*e180*/  MOV R0, RZ ;  /* 0x000000ff00007202 */ /* 0x000fe20000000f00 */
[----:B------:R-:W-:Y:S01]  /*e190*/  ULDC.64 UR16, c[0x0][0x198] ;  /* 0x0000660000107ab9 */ /* 0x000fe20000000a00 */
[----:B------:R-:W-:Y:S01]  /*e1a0*/  PLOP3.LUT P0, PT, P0, P2, PT, 0x2a, 0x0 ;  /* 0x000000000000781c */ /* 0x000fe20000704572 */
[----:B------:R-:W-:Y:S01]  /*e1b0*/  ULDC UR21, c[0x0][0xc] ;  /* 0x0000030000157ab9 */ /* 0x000fe20000000800 */
[----:B------:R-:W-:-:S05]  /*e1c0*/  MOV R4, 0x1 ;  /* 0x0000000100047802 */ /* 0x000fca0000000f00 */
[----:B------:R-:W-:-:S12]  /*e1d0*/  ULOP3.LUT UR20, UR4, 0x2, URZ, 0xfc, !UPT ;  /* 0x0000000204147892 */ /* 0x000fd8000f8efc3f */
.L_x_128:
[----:B------:R-:W1:Y:S01]  /*e1e0*/  LDC R2, c[0x0][0xa04] ;  /* 0x00028100ff027b82 */ /* 0x000e620000000800 */
[----:B------:R-:W-:-:S07]  /*e1f0*/  UMOV UR4, 0xffffffff ;  /* 0xffffffff00047882 */ /* 0x000fce0000000000 */
        /* <DEDUP_REMOVED lines=9> */
[----:B-1----:R-:W-:Y:S01]  /*e290*/  @P3 IMAD.HI.U32 R10, R17, R6, RZ ;  /* 0x00000006110a3227 */ /* 0x002fe200078e00ff */
[----:B------:R-:W-:-:S04]  /*e2a0*/  MOV R6, R17 ;  /* 0x0000001100067202 */ /* 0x000fc80000000f00 */
[----:B------:R-:W-:-:S04]  /*e2b0*/  @P3 SHF.R.U32.HI R6, RZ, R7, R10 ;  /* 0x00000007ff063219 */ /* 0x000fc8000001160a */
[----:B------:R-:W-:Y:S01]  /*e2c0*/  MOV R7, R6 ;  /* 0x0000000600077202 */ /* 0x000fe20000000f00 */
[----:B--2---:R-:W-:-:S05]  /*e2d0*/  @P4 IMAD.HI.U32 R9, R6, R9, RZ ;  /* 0x0000000906094227 */ /* 0x004fca00078e00ff */
[----:B---3--:R-:W-:-:S04]  /*e2e0*/  @P4 SHF.R.U32.HI R7, RZ, R12, R9 ;  /* 0x0000000cff074219 */ /* 0x008fc80000011609 */
[----:B------:R-:W-:Y:S01]  /*e2f0*/  MOV R9, R7 ;  /* 0x0000000700097202 */ /* 0x000fe20000000f00 */
[----:B----4-:R-:W-:-:S05]  /*e300*/  @P5 IMAD.HI.U32 R2, R7, R2, RZ ;  /* 0x0000000207025227 */ /* 0x010fca00078e00ff */
[----:B------:R-:W-:Y:S02]  /*e310*/  @P5 SHF.R.U32.HI R9, RZ, R3, R2 ;  /* 0x00000003ff095219 */ /* 0x000fe40000011602 */
[----:B------:R-:W-:-:S05]  /*e320*/  IADD3 R3, -R7, RZ, RZ ;  /* 0x000000ff07037210 */ /* 0x000fca0007ffe1ff */
[----:B------:R-:W-:Y:S01]  /*e330*/  IMAD R2, R11, R3, R6 ;  /* 0x000000030b027224 */ /* 0x000fe200078e0206 */
[----:B------:R-:W-:-:S05]  /*e340*/  IADD3 R3, -R9, RZ, RZ ;  /* 0x000000ff09037210 */ /* 0x000fca0007ffe1ff */
[----:B------:R-:W-:Y:S01]  /*e350*/  IMAD R3, R8, R3, R7 ;  /* 0x0000000308037224 */ /* 0x000fe200078e0207 */
[----:B------:R-:W-:Y:S06]  /*e360*/  BRA.DIV UR4, `(.L_x_102) ;  /* 0x0000001204f87947 */ /* 0x000fec000b800000 */
[----:B------:R-:W-:-:S13]  /*e370*/  ELECT P6, URZ, PT ;  /* 0x00000000003f782f */ /* 0x000fda00038c0000 */
.L_x_143:
[----:B------:R-:W1:Y:S01]  /*e380*/  LDC R6, c[0x0][0x28c] ;  /* 0x0000a300ff067b82 */ /* 0x000e620000000800 */
[----:B------:R-:W-:Y:S01]  /*e390*/  BSSY B1, `(.L_x_103) ;  /* 0x0000032000017945 */ /* 0x000fe20003800000 */
[----:B-1----:R-:W-:-:S13]  /*e3a0*/  ISETP.GT.AND P3, PT, R6, RZ, P6 ;  /* 0x000000ff0600720c */ /* 0x002fda0003764270 */
[----:B------:R-:W-:Y:S05]  /*e3b0*/  @!P3 BRA `(.L_x_104) ;  /* 0x0000000000bcb947 */ /* 0x000fea0003800000 */
[----:B------:R-:W1:Y:S01]  /*e3c0*/  S2R R8, SR_CgaCtaId ;  /* 0x0000000000087919 */ /* 0x000e620000008800 */
[----:B------:R-:W-:-:S04]  /*e3d0*/  MOV R7, 0x400 ;  /* 0x0000040000077802 */ /* 0x000fc80000000f00 */
[----:B-1----:R-:W-:Y:S02]  /*e3e0*/  LEA R9, R8, R7, 0x18 ;  /* 0x0000000708097211 */ /* 0x002fe400078ec0ff */
[----:B------:R-:W-:Y:S02]  /*e3f0*/  SHF.L.U32 R7, R4, 0x1f, RZ ;  /* 0x0000001f04077819 */ /* 0x000fe400000006ff */
[----:B------:R-:W-:-:S04]  /*e400*/  LEA R8, R0, R9, 0x3 ;  /* 0x0000000900087211 */ /* 0x000fc800078e18ff */
[----:B------:R-:W1:Y:S02]  /*e410*/  SYNCS.PHASECHK.TRANS64.TRYWAIT P4, [R8+URZ+0x4c428], R7 ;  /* 0x04c42807080075a7 */ /* 0x000e64000808017f */
[----:B-1----:R-:W-:Y:S05]  /*e420*/  @!P4 BRA `(.L_x_105) ;  /* 0x0000001000e8c947 */ /* 0x002fea0003800000 */
.L_x_144:
[----:B------:R-:W-:Y:S01]  /*e430*/  UPRMT UR4, UR20, 0x9910, URZ ;  /* 0x0000991014047896 */ /* 0x000fe2000800003f */
[----:B-1----:R-:W-:-:S03]  /*e440*/  @P2 MOV R7, 0xc000 ;  /* 0x0000c00000072802 */ /* 0x002fc60000000f00 */
[----:B------:R-:W-:Y:S01]  /*e450*/  UISETP.NE.AND UP0, UPT, UR4, 0x2, UPT ;  /* 0x000000020400788c */ /* 0x000fe2000bf05270 */
[----:B------:R1:W-:Y:S05]  /*e460*/  @P2 SYNCS.ARRIVE.TRANS64 RZ, [R8+URZ+0x4c400], R7 ;  /* 0x04c4000708ff29a7 */ /* 0x0003ea000800003f */
[----:B------:R-:W-:-:S13]  /*e470*/  PLOP3.LUT P4, PT, PT, PT, UP0, 0x80, 0x0 ;  /* 0x000000000000781c */ /* 0x000fda0003f8f008 */
[----:B-1----:R-:W-:Y:S05]  /*e480*/  @P4 BRA `(.L_x_106) ;  /* 0x0000000000044947 */ /* 0x002fea0003800000 */
[----:B------:R-:W-:Y:S01]  /*e490*/  BPT.TRAP 0x1 ;  /* 0x000000040000795c */ /* 0x000fe20000300000 */
.L_x_106:
[----:B------:R-:W-:Y:S05]  /*e4a0*/  @P0 BRA `(.L_x_107) ;  /* 0x0000000000040947 */ /* 0x000fea0003800000 */
[----:B------:R-:W-:Y:S01]  /*e4b0*/  BPT.TRAP 0x1 ;  /* 0x000000040000795c */ /* 0x000fe20000300000 */
.L_x_107:
[----:B------:R-:W-:Y:S01]  /*e4c0*/  IMAD R9, R0, 0xc000, R9 ;  /* 0x0000c00000097824 */ /* 0x000fe200078e0209 */
[----:B------:R-:W-:Y:S01]  /*e4d0*/  R2UR UR9, R8 ;  /* 0x00000000080972ca */ /* 0x000fe200000e0000 */
[----:B------:R-:W-:Y:S01]  /*e4e0*/  UIADD3 UR4, UP0, UR16, 0x1f0, URZ ;  /* 0x000001f010047890 */ /* 0x000fe2000ff1e03f */
[----:B------:R-:W-:Y:S01]  /*e4f0*/  R2UR UR12, R2 ;  /* 0x00000000020c72ca */ /* 0x000fe200000e0000 */
[----:B------:R-:W-:Y:S01]  /*e500*/  UMOV UR10, URZ ;  /* 0x0000003f000a7c82 */ /* 0x000fe20008000000 */
[----:B------:R-:W-:Y:S01]  /*e510*/  R2UR UR8, R9 ;  /* 0x00000000090872ca */ /* 0x000fe200000e0000 */
[----:B------:R-:W-:Y:S01]  /*e520*/  UIADD3.X UR5, URZ, UR17, URZ, UP0, !UPT ;  /* 0x000000113f057290 */ /* 0x000fe200087fe43f */
[----:B------:R-:W-:Y:S01]  /*e530*/  R2UR UR13, R3 ;  /* 0x00000000030d72ca */ /* 0x000fe200000e0000 */
[----:B------:R-:W-:Y:S01]  /*e540*/  UMOV UR6, 0x0 ;  /* 0x0000000000067882 */ /* 0x000fe20000000000 */
[----:B------:R-:W-:Y:S01]  /*e550*/  UMOV UR7, 0x10000000 ;  /* 0x1000000000077882 */ /* 0x000fe20000000000 */
[----:B------:R-:W-:Y:S01]  /*e560*/  UMOV UR11, URZ ;  /* 0x0000003f000b7c82 */ /* 0x000fe20008000000 */
[----:B------:R-:W-:Y:S01]  /*e570*/  UMOV UR19, 0x40 ;  /* 0x0000004000137882 */ /* 0x000fe20000000000 */
[----:B------:R-:W-:-:S02]  /*e580*/  VIADD R0, R0, 0x1 ;  /* 0x0000000100007836 */ /* 0x000fc40000000000 */
[----:B------:R-:W-:-:S03]  /*e590*/  UIADD3 UR9, UR9, 0x4c400, URZ ;  /* 0x0004c40009097890 */ /* 0x000fc6000fffe03f */
[C---:B------:R-:W-:Y:S01]  /*e5a0*/  ISETP.NE.AND P4, PT, R0.reuse, 0x5, PT ;  /* 0x000000050000780c */ /* 0x040fe20003f85270 */
[----:B------:R-:W-:Y:S02]  /*e5b0*/  UIADD3 UR14, UR8, 0xc000, URZ ;  /* 0x0000c000080e7890 */ /* 0x000fe4000fffe03f */
[----:B------:R-:W-:Y:S01]  /*e5c0*/  UIADD3 UR15, UR8, 0x10000, URZ ;  /* 0x00010000080f7890 */ /* 0x000fe2000fffe03f */
[----:B------:R-:W-:Y:S01]  /*e5d0*/  SEL R7, RZ, 0x1, P4 ;  /* 0x00000001ff077807 */ /* 0x000fe20002000000 */
[----:B------:R-:W-:Y:S01]  /*e5e0*/  UIADD3 UR18, UR8, 0x14000, URZ ;  /* 0x0001400008127890 */ /* 0x000fe2000fffe03f */
[----:B------:R-:W-:Y:S02]  /*e5f0*/  SEL R0, R0, RZ, P4 ;  /* 0x000000ff00007207 */ /* 0x000fe40002000000 */
[----:B------:R-:W-:Y:S01]  /*e600*/  UMOV UR8, UR14 ;  /* 0x0000000e00087c82 */ /* 0x000fe20008000000 */
[----:B------:R-:W-:Y:S01]  /*e610*/  UMOV UR14, 0x80 ;  /* 0x00000080000e7882 */ /* 0x000fe20000000000 */
[----:B------:R1:W-:Y:S01]  /*e620*/  UTMALDG.4D [UR8], [UR4], desc[UR6] ;  /* 0x00000608040075b4 */ /* 0x0003e20008019000 */
[----:B------:R-:W-:Y:S01]  /*e630*/  LOP3.LUT R4, R4, R7, RZ, 0x3c, !PT ;  /* 0x0000000704047212 */ /* 0x000fe200078e3cff */
[----:B-1----:R-:W-:Y:S01]  /*e640*/  UMOV UR8, UR15 ;  /* 0x0000000f00087c82 */ /* 0x002fe20008000000 */
[----:B------:R-:W-:-:S02]  /*e650*/  UMOV UR10, UR19 ;  /* 0x00000013000a7c82 */ /* 0x000fc40008000000 */
[----:B------:R1:W-:Y:S02]  /*e660*/  UTMALDG.4D [UR8], [UR4], desc[UR6] ;  /* 0x00000608040075b4 */ /* 0x0003e40008019000 */
[----:B-1----:R-:W-:Y:S01]  /*e670*/  UMOV UR8, UR18 ;  /* 0x0000001200087c82 */ /* 0x002fe20008000000 */
[----:B------:R-:W-:Y:S02]  /*e680*/  UMOV UR10, UR14 ;  /* 0x0000000e000a7c82 */ /* 0x000fe40008000000 */
[----:B------:R1:W-:Y:S02]  /*e690*/  UTMALDG.4D [UR8], [UR4], desc[UR6] ;  /* 0x00000608040075b4 */ /* 0x0003e40008019000 */
[----:B-1----:R-:W-:Y:S01]  /*e6a0*/  NOP ;  /* 0x0000000000007918 */ /* 0x002fe20000000000 */
.L_x_104:
[----:B------:R-:W-:Y:S05]  /*e6b0*/  BSYNC B1 ;  /* 0x0000000000017941 */ /* 0x000fea0003800000 */
.L_x_103:
        /* <DEDUP_REMOVED lines=10> */
.L_x_109:
[----:B------:R-:W-:Y:S05]  /*e760*/  BSYNC B1 ;  /* 0x0000000000017941 */ /* 0x000fea0003800000 */
.L_x_108:
[----:B------:R-:W-:Y:S01]  /*e770*/  BSSY B1, `(.L_x_111) ;  /* 0x0000033000017945 */ /* 0x000fe20003800000 */
[----:B-1----:R-:W-:-:S03]  /*e780*/  MOV R8, RZ ;  /* 0x000000ff00087202 */ /* 0x002fc60000000f00 */
        /* <DEDUP_REMOVED lines=8> */
.L_x_145:
[----:B------:R-:W-:Y:S01]  /*e810*/  UPRMT UR4, UR20, 0x9910, URZ ;  /* 0x0000991014047896 */ /* 0x000fe2000800003f */
[----:B-1----:R-:W-:-:S03]  /*e820*/  @P2 MOV R8, 0xc000 ;  /* 0x0000c00000082802 */ /* 0x002fc60000000f00 */
[----:B------:R-:W-:Y:S01]  /*e830*/  UISETP.NE.AND UP0, UPT, UR4, 0x2, UPT ;  /* 0x000000020400788c */ /* 0x000fe2000bf05270 */
[----:B------:R1:W-:Y:S05]  /*e840*/  @P2 SYNCS.ARRIVE.TRANS64 RZ, [R7+URZ+0x4c400], R8 ;  /* 0x04c4000807ff29a7 */ /* 0x0003ea000800003f */
[----:B------:R-:W-:-:S13]  /*e850*/  PLOP3.LUT P3, PT, PT, PT, UP0, 0x80, 0x0 ;  /* 0x000000000000781c */ /* 0x000fda0003f6f008 */
[----:B-1----:R-:W-:Y:S05]  /*e860*/  @P3 BRA `(.L_x_114) ;  /* 0x0000000000043947 */ /* 0x002fea0003800000 */
[----:B------:R-:W-:Y:S01]  /*e870*/  BPT.TRAP 0x1 ;  /* 0x000000040000795c */ /* 0x000fe20000300000 */
.L_x_114:
[----:B------:R-:W-:Y:S05]  /*e880*/  @P0 BRA `(.L_x_115) ;  /* 0x0000000000040947 */ /* 0x000fea0003800000 */
[----:B------:R-:W-:Y:S01]  /*e890*/  BPT.TRAP 0x1 ;  /* 0x000000040000795c */ /* 0x000fe20000300000 */
.L_x_115:
        /* <DEDUP_REMOVED lines=12> */
[----:B------:R-:W-:-:S02]  /*e960*/  IADD3 R0, R0, 0x1, RZ ;  /* 0x0000000100007810 */ /* 0x000fc40007ffe0ff */
[----:B------:R-:W-:Y:S01]  /*e970*/  UIADD3 UR9, UR9, 0x4c400, URZ ;  /* 0x0004c40009097890 */ /* 0x000fe2000fffe03f */
[----:B------:R-:W-:Y:S02]  /*e980*/  MOV R8, 0x1 ;  /* 0x0000000100087802 */ /* 0x000fe40000000f00 */
        /* <DEDUP_REMOVED lines=17> */
.L_x_112:
[----:B------:R-:W-:Y:S05]  /*eaa0*/  BSYNC B1 ;  /* 0x0000000000017941 */ /* 0x000fea0003800000 */
.L_x_111:
[----:B------:R-:W-:-:S13]  /*eab0*/  ISETP.GE.AND P3, PT, R6, 0x81, PT ;  /* 0x000000810600780c */ /* 0x000fda0003f66270 */
[----:B------:R-:W-:Y:S05]  /*eac0*/  @!P3 BRA `(.L_x_116) ;  /* 0x0000000400c8b947 */ /* 0x000fea0003800000 */
[----:B------:R-:W-:Y:S01]  /*ead0*/  IADD3 R6, R6, 0x7f, RZ ;  /* 0x0000007f06067810 */ /* 0x000fe20007ffe0ff */
[----:B------:R-:W-:Y:S03]  /*eae0*/  BSSY B1, `(.L_x_116) ;  /* 0x0000070000017945 */ /* 0x000fe60003800000 */
[----:B------:R-:W-:-:S04]  /*eaf0*/  SHF.R.S32.HI R5, RZ, 0x1f, R6 ;  /* 0x0000001fff057819 */ /* 0x000fc80000011406 */
[----:B------:R-:W-:-:S04]  /*eb00*/  LEA.HI R5, R5, R6, RZ, 0x7 ;  /* 0x0000000605057211 */ /* 0x000fc800078f38ff */
[----:B------:R-:W-:-:S04]  /*eb10*/  SHF.R.S32.HI R5, RZ, 0x7, R5 ;  /* 0x00000007ff057819 */ /* 0x000fc80000011405 */
[----:B------:R-:W-:-:S07]  /*eb20*/  SHF.L.U32 R5, R5, 0x1, RZ ;  /* 0x0000000105057819 */ /* 0x000fce00000006ff */
.L_x_127:
[----:B------:R-:W-:Y:S04]  /*eb30*/  BSSY B2, `(.L_x_117) ;  /* 0x0000032000027945 */ /* 0x000fe80003800000 */
[----:B------:R-:W-:Y:S05]  /*eb40*/  @!P6 BRA `(.L_x_118) ;  /* 0x0000000000c0e947 */ /* 0x000fea0003800000 */
[----:B------:R-:W1:Y:S01]  /*eb50*/  S2R R7, SR_CgaCtaId ;  /* 0x0000000000077919 */ /* 0x000e620000008800 */
[----:B------:R-:W-:Y:S02]  /*eb60*/  MOV R6, 0x400 ;  /* 0x0000040000067802 */ /* 0x000fe40000000f00 */
[----:B------:R-:W-:Y:S02]  /*eb70*/  SHF.L.U32 R9, R4, 0x1f, RZ ;  /* 0x0000001f04097819 */ /* 0x000fe400000006ff */
[----:B-1----:R-:W-:-:S04]  /*eb80*/  LEA R7, R7, R6, 0x18 ;  /* 0x0000000607077211 */ /* 0x002fc800078ec0ff */
[----:B------:R-:W-:-:S04]  /*eb90*/  LEA R6, R0, R7, 0x3 ;  /* 0x0000000700067211 */ /* 0x000fc800078e18ff */
[----:B------:R-:W1:Y:S02]  /*eba0*/  SYNCS.PHASECHK.TRANS64.TRYWAIT P3, [R6+URZ+0x4c428], R9 ;  /* 0x04c42809060075a7 */ /* 0x000e64000806017f */
[----:B-1----:R-:W-:Y:S05]  /*ebb0*/  @!P3 BRA `(.L_x_119) ;  /* 0x0000000c0040b947 */ /* 0x002fea0003800000 */
.L_x_146:
[----:B------:R-:W-:Y:S01]  /*ebc0*/  UPRMT UR4, UR20, 0x9910, URZ ;  /* 0x0000991014047896 */ /* 0x000fe2000800003f */
[----:B-1----:R-:W-:-:S03]  /*ebd0*/  @P2 MOV R9, 0xc000 ;  /* 0x0000c00000092802 */ /* 0x002fc60000000f00 */
[----:B------:R-:W-:Y:S01]  /*ebe0*/  UISETP.NE.AND UP0, UPT, UR4, 0x2, UPT ;  /* 0x000000020400788c */ /* 0x000fe2000bf05270 */
[----:B------:R1:W-:Y:S05]  /*ebf0*/  @P2 SYNCS.ARRIVE.TRANS64 RZ, [R6+URZ+0x4c400], R9 ;  /* 0x04c4000906ff29a7 */ /* 0x0003ea000800003f */
[----:B------:R-:W-:-:S13]  /*ec00*/  PLOP3.LUT P3, PT, PT, PT, UP0, 0x80, 0x0 ;  /* 0x000000000000781c */ /* 0x000fda0003f6f008 */
[----:B-1----:R-:W-:Y:S05]  /*ec10*/  @P3 BRA `(.L_x_120) ;  /* 0x0000000000043947 */ /* 0x002fea0003800000 */
[----:B------:R-:W-:Y:S01]  /*ec20*/  BPT.TRAP 0x1 ;  /* 0x000000040000795c */ /* 0x000fe20000300000 */
.L_x_120:
[----:B------:R-:W-:Y:S05]  /*ec30*/  @P0 BRA `(.L_x_121) ;  /* 0x0000000000040947 */ /* 0x000fea0003800000 */
[----:B------:R-:W-:Y:S01]  /*ec40*/  BPT.TRAP 0x1 ;  /* 0x000000040000795c */ /* 0x000fe20000300000 */
.L_x_121:
        /* <DEDUP_REMOVED lines=9> */
[----:B------:R-:W-:Y:S01]  /*ece0*/  R2UR UR13, R3 ;  /* 0x00000000030d72ca */ /* 0x000fe200000e0000 */
[----:B------:R-:W-:Y:S01]  /*ecf0*/  UMOV UR7, 0x10000000 ;  /* 0x1000000000077882 */ /* 0x000fe20000000000 */
[----:B------:R-:W-:Y:S01]  /*ed00*/  UMOV UR18, 0x40 ;  /* 0x0000004000127882 */ /* 0x000fe20000000000 */
[----:B------:R-:W-:-:S02]  /*ed10*/  VIADD R0, R0, 0x1 ;  /* 0x0000000100007836 */ /* 0x000fc40000000000 */
[----:B------:R-:W-:Y:S02]  /*ed20*/  UIADD3 UR9, UR9, 0x4c400, URZ ;  /* 0x0004c40009097890 */ /* 0x000fe4000fffe03f */
[----:B------:R-:W-:Y:S01]  /*ed30*/  USHF.L.U32 UR11, UR11, 0x7, URZ ;  /* 0x000000070b0b7899 */ /* 0x000fe2000800063f */
        /* <DEDUP_REMOVED lines=17> */
.L_x_118:
[----:B------:R-:W-:Y:S05]  /*ee50*/  BSYNC B2 ;  /* 0x0000000000027941 */ /* 0x000fea0003800000 */
.L_x_117:
[----:B------:R-:W-:Y:S01]  /*ee60*/  ISETP.LT.OR P3, PT, R5, 0x4, !P6 ;  /* 0x000000040500780c */ /* 0x000fe20007761670 */
[----:B------:R-:W-:-:S12]  /*ee70*/  BSSY B2, `(.L_x_122) ;  /* 0x0000033000027945 */ /* 0x000fd80003800000 */
[----:B------:R-:W-:Y:S05]  /*ee80*/  @P3 BRA `(.L_x_123) ;  /* 0x0000000000c43947 */ /* 0x000fea0003800000 */
[----:B------:R-:W1:Y:S01]  /*ee90*/  S2R R7, SR_CgaCtaId ;  /* 0x0000000000077919 */ /* 0x000e620000008800 */
[----:B------:R-:W-:Y:S02]  /*eea0*/  MOV R6, 0x400 ;  /* 0x0000040000067802 */ /* 0x000fe40000000f00 */
[----:B------:R-:W-:Y:S02]  /*eeb0*/  SHF.L.U32 R9, R4, 0x1f, RZ ;  /* 0x0000001f04097819 */ /* 0x000fe400000006ff */
[----:B-1----:R-:W-:-:S04]  /*eec0*/  LEA R7, R7, R6, 0x18 ;  /* 0x0000000607077211 */ /* 0x002fc800078ec0ff */
[----:B------:R-:W-:-:S04]  /*eed0*/  LEA R6, R0, R7, 0x3 ;  /* 0x0000000700067211 */ /* 0x000fc800078e18ff */
[----:B------:R-:W1:Y:S02]  /*eee0*/  SYNCS.PHASECHK.TRANS64.TRYWAIT P3, [R6+URZ+0x4c428], R9 ;  /* 0x04c42809060075a7 */ /* 0x000e64000806017f */
[----:B-1----:R-:W-:Y:S05]  /*eef0*/  @!P3 BRA `(.L_x_124) ;  /* 0x000000080084b947 */ /* 0x002fea0003800000 */
.L_x_147:
[----:B------:R-:W-:Y:S01]  /*ef00*/  UPRMT UR4, UR20, 0x9910, URZ ;  /* 0x0000991014047896 */ /* 0x000fe2000800003f */
[----:B-1----:R-:W-:-:S03]  /*ef10*/  @P1 MOV R9, 0xc000 ;  /* 0x0000c00000091802 */ /* 0x002fc60000000f00 */
[----:B------:R-:W-:Y:S01]  /*ef20*/  UISETP.NE.AND UP0, UPT, UR4, 0x2, UPT ;  /* 0x000000020400788c */ /* 0x000fe2000bf05270 */
[----:B------:R1:W-:Y:S05]  /*ef30*/  @P1 SYNCS.ARRIVE.TRANS64 RZ, [R6+URZ+0x4c400], R9 ;  /* 0x04c4000906ff19a7 */ /* 0x0003ea000800003f */
[----:B------:R-:W-:-:S13]  /*ef40*/  PLOP3.LUT P3, PT, PT, PT, UP0, 0x80, 0x0 ;  /* 0x000000000000781c */ /* 0x000fda0003f6f008 */
[----:B-1----:R-:W-:Y:S05]  /*ef50*/  @P3 BRA `(.L_x_125) ;  /* 0x0000000000043947 */ /* 0x002fea0003800000 */
[----:B------:R-:W-:Y:S01]  /*ef60*/  BPT.TRAP 0x1 ;  /* 0x000000040000795c */ /* 0x000fe20000300000 */
.L_x_125:
[----:B------:R-:W-:Y:S05]  /*ef70*/  @P0 BRA `(.L_x_126) ;  /* 0x0000000000040947 */ /* 0x000fea0003800000 */
[----:B------:R-:W-:Y:S01]  /*ef80*/  BPT.TRAP 0x1 ;  /* 0x000000040000795c */ /* 0x000fe20000300000 */
.L_x_126:
        /* <DEDUP_REMOVED lines=12> */
[----:B------:R-:W-:-:S02]  /*f050*/  IADD3 R0, R0, 0x1, RZ ;  /* 0x0000000100007810 */ /* 0x000fc40007ffe0ff */
[----:B------:R-:W-:Y:S01]  /*f060*/  UIADD3 UR9, UR9, 0x4c400, URZ ;  /* 0x0004c40009097890 */ /* 0x000fe2000fffe03f */
[----:B------:R-:W-:Y:S01]  /*f070*/  IADD3 R8, R8, 0x1, RZ ;  /* 0x0000000108087810 */ /* 0x000fe20007ffe0ff */
        /* <DEDUP_REMOVED lines=18> */
.L_x_123:
[----:B------:R-:W-:Y:S05]  /*f1a0*/  BSYNC B2 ;  /* 0x0000000000027941 */ /* 0x000fea0003800000 */
.L_x_122:
[C---:B------:R-:W-:Y:S02]  /*f1b0*/  ISETP.GT.AND P3, PT, R5.reuse, 0x4, PT ;  /* 0x000000040500780c */ /* 0x040fe40003f64270 */
[----:B------:R-:W-:-:S11]  /*f1c0*/  IADD3 R5, R5, -0x2, RZ ;  /* 0xfffffffe05057810 */ /* 0x000fd60007ffe0ff */
[----:B------:R-:W-:Y:S05]  /*f1d0*/  @P3 BRA `(.L_x_127) ;  /* 0xfffffff800543947 */ /* 0x000fea000383ffff */
[----:B------:R-:W-:Y:S05]  /*f1e0*/  BSYNC B1 ;  /* 0x0000000000017941 */ /* 0x000fea0003800000 */
.L_x_116:
[----:B------:R-:W-:Y:S01]  /*f1f0*/  IADD3 R17, R17, UR21, RZ ;  /* 0x0000001511117c10 */ /* 0x000fe2000fffe0ff */
[----:B------:R-:W-:Y:S01]  /*f200*/  ULDC UR4, c[0x0][0xa00] ;  /* 0x0002800000047ab9 */ /* 0x000fe20000000800 */
[----:B------:R-:W-:Y:S02]  /*f210*/  PRMT R5, RZ, 0x7610, R5 ;  /* 0x00007610ff057816 */ /* 0x000fe40000000005 */
[----:B------:R-:W-:-:S13]  /*f220*/  ISETP.GE.AND P3, PT, R17, UR4, PT ;  /* 0x0000000411007c0c */ /* 0x000fda000bf66270 */
[----:B------:R-:W-:Y:S05]  /*f230*/  @!P3 BRA `(.L_x_128) ;  /* 0xffffffec00e8b947 */ /* 0x000fea000383ffff */
[----:B------:R-:W-:Y:S05]  /*f240*/  BSYNC B0 ;  /* 0x0000000000007941 */ /* 0x000fea0003800000 */
.L_x_101:
[----:B------:R-:W-:Y:S05]  /*f250*/  EXIT ;  /* 0x000000000000794d */ /* 0x000fea0003800000 */
.L_x_17:
[----:B-1----:R-:W-:-:S04]  /*f260*/  MOV R3, UR4 ;  /* 0x0000000400037c02 */ /* 0x002fc80008000f00 */
[----:B------:R1:W2:Y:S03]  /*f270*/  SYNCS.PHASECHK.TRANS64.TRYWAIT P1, [R3+URZ+0x4c450], R0 ;  /* 0x04c45000030075a7 */ /* 0x0002a6000802017f */
[----:B--2---:R-:W-:Y:S05]  /*f280*/  @!P1 NANOSLEEP.SYNCS 0x989680 ;  /* 0x009896800000995d */ /* 0x004fea0003900000 */
[----:B------:R-:W2:Y:S02]  /*f290*/  @!P1 SYNCS.PHASECHK.TRANS64 P1, [R3+URZ+0x4c450], R0 ;  /* 0x04c45000030095a7 */ /* 0x000ea4000802007f */
[----:B--2---:R-:W-:Y:S05]  /*f2a0*/  @!P1 BRA `(.L_x_17) ;  /* 0xfffffffc00ec9947 */ /* 0x004fea000383ffff */
[----:B------:R-:W-:Y:S05]  /*f2b0*/  BRA `(.L_x_129) ;  /* 0xffffff2000007947 */ /* 0x000fea000383ffff */
.L_x_19:
[----:B-1----:R-:W-:-:S04]  /*f2c0*/  MOV R6, UR7 ;  /* 0x0000000700067c02 */ /* 0x002fc80008000f00 */
[----:B------:R1:W2:Y:S03]  /*f2d0*/  SYNCS.PHASECHK.TRANS64.TRYWAIT P1, [R6+URZ+0x4c400], R3 ;  /* 0x04c40003060075a7 */ /* 0x0002a6000802017f */
[----:B--2---:R-:W-:Y:S05]  /*f2e0*/  @!P1 NANOSLEEP.SYNCS 0x989680 ;  /* 0x009896800000995d */ /* 0x004fea0003900000 */
[----:B------:R-:W2:Y:S02]  /*f2f0*/  @!P1 SYNCS.PHASECHK.TRANS64 P1, [R6+URZ+0x4c400], R3 ;  /* 0x04c40003060095a7 */ /* 0x000ea4000802007f */
[----:B--2---:R-:W-:Y:S05]  /*f300*/  @!P1 BRA `(.L_x_19) ;  /* 0xfffffffc00ec9947 */ /* 0x004fea000383ffff */
[----:B------:R-:W-:Y:S05]  /*f310*/  BRA `(.L_x_130) ;  /* 0xffffff2000187947 */ /* 0x000fea000383ffff */
.L_x_20:
[----:B------:R-:W-:-:S06]  /*f320*/  ULEA UR5, UR61, UR4, 0x3 ;  /* 0x000000043d057291 */ /* 0x000fcc000f8e183f */
[----:B-1----:R-:W-:-:S04]  /*f330*/  MOV R3, UR5 ;  /* 0x0000000500037c02 */ /* 0x002fc80008000f00 */
[----:B------:R1:W2:Y:S03]  /*f340*/  SYNCS.PHASECHK.TRANS64.TRYWAIT P1, [R3+URZ+-0x8], R4 ;  /* 0xfffff804030075a7 */ /* 0x0002a6000802017f */
[----:B--2---:R-:W-:Y:S05]  /*f350*/  @!P1 NANOSLEEP.SYNCS 0x989680 ;  /* 0x009896800000995d */ /* 0x004fea0003900000 */
[----:B------:R-:W2:Y:S02]  /*f360*/  @!P1 SYNCS.PHASECHK.TRANS64 P1, [R3+URZ+-0x8], R4 ;  /* 0xfffff804030095a7 */ /* 0x000ea4000802007f */
[----:B--2---:R-:W-:Y:S05]  /*f370*/  @!P1 BRA `(.L_x_20) ;  /* 0xfffffffc00e89947 */ /* 0x004fea000383ffff */
[----:B------:R-:W-:Y:S05]  /*f380*/  BRA `(.L_x_131) ;  /* 0xffffff2000087947 */ /* 0x000fea000383ffff */
.L_x_22:
[----:B-1----:R-:W-:-:S04]  /*f390*/  IMAD.U32 R14, RZ, RZ, UR5 ;  /* 0x00000005ff0e7e24 */ /* 0x002fc8000f8e00ff */
[----:B------:R1:W2:Y:S03]  /*f3a0*/  SYNCS.PHASECHK.TRANS64.TRYWAIT P1, [R14+URZ+0x4c400], R13 ;  /* 0x04c4000d0e0075a7 */ /* 0x0002a6000802017f */
[----:B--2---:R-:W-:Y:S05]  /*f3b0*/  @!P1 NANOSLEEP.SYNCS 0x989680 ;  /* 0x009896800000995d */ /* 0x004fea0003900000 */
[----:B------:R-:W2:Y:S02]  /*f3c0*/  @!P1 SYNCS.PHASECHK.TRANS64 P1, [R14+URZ+0x4c400], R13 ;  /* 0x04c4000d0e0095a7 */ /* 0x000ea4000802007f */
[----:B--2---:R-:W-:Y:S05]  /*f3d0*/  @!P1 BRA `(.L_x_22) ;  /* 0xfffffffc00ec9947 */ /* 0x004fea000383ffff */
[----:B------:R-:W-:Y:S05]  /*f3e0*/  BRA `(.L_x_132) ;  /* 0xffffff4c00787947 */ /* 0x000fea000383ffff */
.L_x_27:
[----:B-1----:R-:W-:-:S04]  /*f3f0*/  MOV R21, UR6 ;  /* 0x0000000600157c02 */ /* 0x002fc80008000f00 */
[----:B------:R1:W2:Y:S03]  /*f400*/  SYNCS.PHASECHK.TRANS64.TRYWAIT P2, [R21+URZ+0x4c400], R10 ;  /* 0x04c4000a150075a7 */ /* 0x0002a6000804017f */
[----:B--2---:R-:W-:Y:S05]  /*f410*/  @!P2 NANOSLEEP.SYNCS 0x989680 ;  /* 0x009896800000a95d */ /* 0x004fea0003900000 */
[----:B------:R-:W2:Y:S02]  /*f420*/  @!P2 SYNCS.PHASECHK.TRANS64 P2, [R21+URZ+0x4c400], R10 ;  /* 0x04c4000a1500a5a7 */ /* 0x000ea4000804007f */
[----:B--2---:R-:W-:Y:S05]  /*f430*/  @!P2 BRA `(.L_x_27) ;  /* 0xfffffffc00eca947 */ /* 0x004fea000383ffff */
[----:B------:R-:W-:Y:S05]  /*f440*/  BRA `(.L_x_133) ;  /* 0xffffff50008c7947 */ /* 0x000fea000383ffff */
.L_x_31:
[----:B-1----:R-:W-:-:S04]  /*f450*/  MOV R14, UR6 ;  /* 0x00000006000e7c02 */ /* 0x002fc80008000f00 */
[----:B------:R1:W2:Y:S03]  /*f460*/  SYNCS.PHASECHK.TRANS64.TRYWAIT P2, [R14+URZ+0x4c400], R171 ;  /* 0x04c400ab0e0075a7 */ /* 0x0002a6000804017f */
[----:B--2---:R-:W-:Y:S05]  /*f470*/  @!P2 NANOSLEEP.SYNCS 0x989680 ;  /* 0x009896800000a95d */ /* 0x004fea0003900000 */
[----:B------:R-:W2:Y:S02]  /*f480*/  @!P2 SYNCS.PHASECHK.TRANS64 P2, [R14+URZ+0x4c400], R171 ;  /* 0x04c400ab0e00a5a7 */ /* 0x000ea4000804007f */
[----:B--2---:R-:W-:Y:S05]  /*f490*/  @!P2 BRA `(.L_x_31) ;  /* 0xfffffffc00eca947 */ /* 0x004fea000383ffff */
[----:B------:R-:W-:Y:S05]  /*f4a0*/  BRA `(.L_x_30) ;  /* 0xffffff7c00207947 */ /* 0x000fea000383ffff */
.L_x_39:
[----:B-1----:R-:W-:-:S04]  /*f4b0*/  MOV R15, UR6 ;  /* 0x00000006000f7c02 */ /* 0x002fc80008000f00 */
[----:B------:R1:W2:Y:S03]  /*f4c0*/  SYNCS.PHASECHK.TRANS64.TRYWAIT P2, [R15+URZ+0x4c400], R10 ;  /* 0x04c4000a0f0075a7 */ /* 0x0002a6000804017f */
[----:B--2---:R-:W-:Y:S05]  /*f4d0*/  @!P2 NANOSLEEP.SYNCS 0x989680 ;  /* 0x009896800000a95d */ /* 0x004fea0003900000 */
[----:B------:R-:W2:Y:S02]  /*f4e0*/  @!P2 SYNCS.PHASECHK.TRANS64 P2, [R15+URZ+0x4c400], R10 ;  /* 0x04c4000a0f00a5a7 */ /* 0x000ea4000804007f */
[----:B--2---:R-:W-:Y:S05]  /*f4f0*/  @!P2 BRA `(.L_x_39) ;  /* 0xfffffffc00eca947 */ /* 0x004fea000383ffff */
[----:B------:R-:W-:Y:S05]  /*f500*/  BRA `(.L_x_134) ;  /* 0xffffff8000647947 */ /* 0x000fea000383ffff */
.L_x_43:
[----:B-1----:R-:W-:-:S04]  /*f510*/  MOV R14, UR10 ;  /* 0x0000000a000e7c02 */ /* 0x002fc80008000f00 */
[----:B------:R1:W2:Y:S03]  /*f520*/  SYNCS.PHASECHK.TRANS64.TRYWAIT P2, [R14+URZ+0x4c400], R179 ;  /* 0x04c400b30e0075a7 */ /* 0x0002a6000804017f */
[----:B--2---:R-:W-:Y:S05]  /*f530*/  @!P2 NANOSLEEP.SYNCS 0x989680 ;  /* 0x009896800000a95d */ /* 0x004fea0003900000 */
[----:B------:R-:W2:Y:S02]  /*f540*/  @!P2 SYNCS.PHASECHK.TRANS64 P2, [R14+URZ+0x4c400], R179 ;  /* 0x04c400b30e00a5a7 */ /* 0x000ea4000804007f */
[----:B--2---:R-:W-:Y:S05]  /*f550*/  @!P2 BRA `(.L_x_43) ;  /* 0xfffffffc00eca947 */ /* 0x004fea000383ffff */
[----:B------:R-:W-:Y:S05]  /*f560*/  BRA `(.L_x_42) ;  /* 0xffffffb400247947 */ /* 0x000fea000383ffff */
.L_x_63:
[----:B------:R-:W-:-:S13]  /*f570*/  R2UR UR4, R0 ;  /* 0x00000000000472ca */ /* 0x000fda00000e0000 */
[----:B--2---:R-:W-:-:S04]  /*f580*/  MOV R4, UR4 ;  /* 0x0000000400047c02 */ /* 0x004fc80008000f00 */
[----:B------:R2:W3:Y:S03]  /*f590*/  SYNCS.PHASECHK.TRANS64.TRYWAIT P1, [R4+URZ+0x8], R3 ;  /* 0x00000803040075a7 */ /* 0x0004e6000802017f */
[----:B---3--:R-:W-:Y:S05]  /*f5a0*/  @!P1 NANOSLEEP.SYNCS 0x989680 ;  /* 0x009896800000995d */ /* 0x008fea0003900000 */
[----:B------:R-:W3:Y:S02]  /*f5b0*/  @!P1 SYNCS.PHASECHK.TRANS64 P1, [R4+URZ+0x8], R3 ;  /* 0x00000803040095a7 */ /* 0x000ee4000802007f */
[----:B---3--:R-:W-:Y:S05]  /*f5c0*/  @!P1 BRA `(.L_x_63) ;  /* 0xfffffffc00e89947 */ /* 0x008fea000383ffff */
[----:B------:R-:W-:Y:S05]  /*f5d0*/  BRA `(.L_x_135) ;  /* 0xffffffc000a07947 */ /* 0x000fea000383ffff */
.L_x_86:
[----:B------:R-:W-:Y:S01]  /*f5e0*/  BSSY B1, `(.L_x_136) ;  /* 0x0000006000017945 */ /* 0x000fe20003800000 */
[----:B------:R-:W-:-:S07]  /*f5f0*/  MOV R15, 0xffffffff ;  /* 0xffffffff000f7802 */ /* 0x000fce0000000f00 */
[----:B------:R-:W-:Y:S05]  /*f600*/  WARPSYNC.COLLECTIVE R15, `(.L_x_137) ;  /* 0x000000000f0c7348 */ /* 0x000fea0003c00000 */
[----:B------:R-:W-:Y:S02]  /*f610*/  ELECT P6, UR62, PT ;  /* 0x00000000003e782f */ /* 0x000fe400038c0000 */
[----:B------:R-:W-:Y:S01]  /*f620*/  MOV R14, UR62 ;  /* 0x0000003e000e7c02 */ /* 0x000fe20008000f00 */
[----:B------:R-:W-:Y:S10]  /*f630*/  ENDCOLLECTIVE ;  /* 0x000000000000791b */ /* 0x000ff40003800000 */
.L_x_137:
[----:B------:R-:W-:Y:S05]  /*f640*/  BSYNC B1 ;  /* 0x0000000000017941 */ /* 0x000fea0003800000 */
.L_x_136:
[----:B------:R-:W-:Y:S05]  /*f650*/  BRA `(.L_x_138) ;  /* 0xffffffe000c47947 */ /* 0x000fea000383ffff */
.L_x_89:
[----:B-1----:R1:W2:Y:S02]  /*f660*/  SYNCS.PHASECHK.TRANS64.TRYWAIT P2, [R7+URZ+0x4c460], R6 ;  /* 0x04c46006070075a7 */ /* 0x0022a4000804017f */
[----:B--2---:R-:W-:Y:S05]  /*f670*/  @!P2 NANOSLEEP.SYNCS 0x989680 ;  /* 0x009896800000a95d */ /* 0x004fea0003900000 */
[----:B------:R-:W2:Y:S02]  /*f680*/  @!P2 SYNCS.PHASECHK.TRANS64 P2, [R7+URZ+0x4c460], R6 ;  /* 0x04c460060700a5a7 */ /* 0x000ea4000804007f */
[----:B--2---:R-:W-:Y:S05]  /*f690*/  @!P2 BRA `(.L_x_89) ;  /* 0xfffffffc00f0a947 */ /* 0x004fea000383ffff */
[----:B------:R-:W-:Y:S05]  /*f6a0*/  BRA `(.L_x_139) ;  /* 0xffffffe000e47947 */ /* 0x000fea000383ffff */
.L_x_94:
[----:B-1----:R1:W2:Y:S02]  /*f6b0*/  SYNCS.PHASECHK.TRANS64.TRYWAIT P2, [R7+URZ+0x4c4b0], R4 ;  /* 0x04c4b004070075a7 */ /* 0x0022a4000804017f */
[----:B--2---:R-:W-:Y:S05]  /*f6c0*/  @!P2 NANOSLEEP.SYNCS 0x989680 ;  /* 0x009896800000a95d */ /* 0x004fea0003900000 */
[----:B------:R-:W2:Y:S02]  /*f6d0*/  @!P2 SYNCS.PHASECHK.TRANS64 P2, [R7+URZ+0x4c4b0], R4 ;  /* 0x04c4b0040700a5a7 */ /* 0x000ea4000804007f */
[----:B--2---:R-:W-:Y:S05]  /*f6e0*/  @!P2 BRA `(.L_x_94) ;  /* 0xfffffffc00f0a947 */ /* 0x004fea000383ffff */
[----:B------:R-:W-:Y:S05]  /*f6f0*/  BRA `(.L_x_93) ;  /* 0xffffffe4009c7947 */ /* 0x000fea000383ffff */
.L_x_97:
[----:B-1----:R1:W2:Y:S02]  /*f700*/  SYNCS.PHASECHK.TRANS64.TRYWAIT P2, [R4+URZ+0x4c460], R9 ;  /* 0x04c46009040075a7 */ /* 0x0022a4000804017f */
[----:B--2---:R-:W-:Y:S05]  /*f710*/  @!P2 NANOSLEEP.SYNCS 0x989680 ;  /* 0x009896800000a95d */ /* 0x004fea0003900000 */
[----:B------:R-:W2:Y:S02]  /*f720*/  @!P2 SYNCS.PHASECHK.TRANS64 P2, [R4+URZ+0x4c460], R9 ;  /* 0x04c460090400a5a7 */ /* 0x000ea4000804007f */
[----:B--2---:R-:W-:Y:S05]  /*f730*/  @!P2 BRA `(.L_x_97) ;  /* 0xfffffffc00f0a947 */ /* 0x004fea000383ffff */
[----:B------:R-:W-:Y:S05]  /*f740*/  BRA `(.L_x_140) ;  /* 0xffffffe400b07947 */ /* 0x000fea000383ffff */
.L_x_102:
[----:B------:R-:W-:Y:S01]  /*f750*/  BSSY B1, `(.L_x_141) ;  /* 0x0000006000017945 */ /* 0x000fe20003800000 */
[----:B------:R-:W-:-:S07]  /*f760*/  MOV R15, 0xffffffff ;  /* 0xffffffff000f7802 */ /* 0x000fce0000000f00 */
[----:B------:R-:W-:Y:S05]  /*f770*/  WARPSYNC.COLLECTIVE R15, `(.L_x_142) ;  /* 0x000000000f0c7348 */ /* 0x000fea0003c00000 */
[----:B------:R-:W-:Y:S02]  /*f780*/  ELECT P6, UR62, PT ;  /* 0x00000000003e782f */ /* 0x000fe400038c0000 */
[----:B------:R-:W-:Y:S01]  /*f790*/  MOV R14, UR62 ;  /* 0x0000003e000e7c02 */ /* 0x000fe20008000f00 */
[----:B------:R-:W-:Y:S10]  /*f7a0*/  ENDCOLLECTIVE ;  /* 0x000000000000791b */ /* 0x000ff40003800000 */
.L_x_142:
[----:B------:R-:W-:Y:S05]  /*f7b0*/  BSYNC B1 ;  /* 0x0000000000017941 */ /* 0x000fea0003800000 */
.L_x_141:
[----:B------:R-:W-:Y:S05]  /*f7c0*/  BRA `(.L_x_143) ;  /* 0xffffffe800ec7947 */ /* 0x000fea000383ffff */
.L_x_105:
[----:B-1----:R1:W2:Y:S02]  /*f7d0*/  SYNCS.PHASECHK.TRANS64.TRYWAIT P4, [R8+URZ+0x4c428], R7 ;  /* 0x04c42807080075a7 */ /* 0x0022a4000808017f */
[----:B--2---:R-:W-:Y:S05]  /*f7e0*/  @!P4 NANOSLEEP.SYNCS 0x989680 ;  /* 0x009896800000c95d */ /* 0x004fea0003900000 */
[----:B------:R-:W2:Y:S02]  /*f7f0*/  @!P4 SYNCS.PHASECHK.TRANS64 P4, [R8+URZ+0x4c428], R7 ;  /* 0x04c428070800c5a7 */ /* 0x000ea4000808007f */
[----:B--2---:R-:W-:Y:S05]  /*f800*/  @!P4 BRA `(.L_x_105) ;  /* 0xfffffffc00f0c947 */ /* 0x004fea000383ffff */
[----:B------:R-:W-:Y:S05]  /*f810*/  BRA `(.L_x_144) ;  /* 0xffffffec00047947 */ /* 0x000fea000383ffff */
.L_x_110:
[----:B-1----:R1:W2:Y:S02]  /*f820*/  SYNCS.PHASECHK.TRANS64.TRYWAIT P4, [R5+URZ+0x4c4b0], R8 ;  /* 0x04c4b008050075a7 */ /* 0x0022a4000808017f */
[----:B--2---:R-:W-:Y:S05]  /*f830*/  @!P4 NANOSLEEP.SYNCS 0x989680 ;  /* 0x009896800000c95d */ /* 0x004fea0003900000 */
[----:B------:R-:W2:Y:S02]  /*f840*/  @!P4 SYNCS.PHASECHK.TRANS64 P4, [R5+URZ+0x4c4b0], R8 ;  /* 0x04c4b0080500c5a7 */ /* 0x000ea4000808007f */
[----:B--2---:R-:W-:Y:S05]  /*f850*/  @!P4 BRA `(.L_x_110) ;  /* 0xfffffffc00f0c947 */ /* 0x004fea000383ffff */
[----:B------:R-:W-:Y:S05]  /*f860*/  BRA `(.L_x_109) ;  /* 0xffffffec00bc7947 */ /* 0x000fea000383ffff */
.L_x_113:
[----:B-1----:R1:W2:Y:S02]  /*f870*/  SYNCS.PHASECHK.TRANS64.TRYWAIT P3, [R7+URZ+0x4c428], R8 ;  /* 0x04c42808070075a7 */ /* 0x0022a4000806017f */
[----:B--2---:R-:W-:Y:S05]  /*f880*/  @!P3 NANOSLEEP.SYNCS 0x989680 ;  /* 0x009896800000b95d */ /* 0x004fea0003900000 */
[----:B------:R-:W2:Y:S02]  /*f890*/  @!P3 SYNCS.PHASECHK.TRANS64 P3, [R7+URZ+0x4c428], R8 ;  /* 0x04c428080700b5a7 */ /* 0x000ea4000806007f */
[----:B--2---:R-:W-:Y:S05]  /*f8a0*/  @!P3 BRA `(.L_x_113) ;  /* 0xfffffffc00f0b947 */ /* 0x004fea000383ffff */
[----:B------:R-:W-:Y:S05]  /*f8b0*/  BRA `(.L_x_145) ;  /* 0xffffffec00d47947 */ /* 0x000fea000383ffff */
.L_x_119:
[----:B-1----:R1:W2:Y:S02]  /*f8c0*/  SYNCS.PHASECHK.TRANS64.TRYWAIT P3, [R6+URZ+0x4c428], R9 ;  /* 0x04c42809060075a7 */ /* 0x0022a4000806017f */
[----:B--2---:R-:W-:Y:S05]  /*f8d0*/  @!P3 NANOSLEEP.SYNCS 0x989680 ;  /* 0x009896800000b95d */ /* 0x004fea0003900000 */
[----:B------:R-:W2:Y:S02]  /*f8e0*/  @!P3 SYNCS.PHASECHK.TRANS64 P3, [R6+URZ+0x4c428], R9 ;  /* 0x04c428090600b5a7 */ /* 0x000ea4000806007f */
[----:B--2---:R-:W-:Y:S05]  /*f8f0*/  @!P3 BRA `(.L_x_119) ;  /* 0xfffffffc00f0b947 */ /* 0x004fea000383ffff */
[----:B------:R-:W-:Y:S05]  /*f900*/  BRA `(.L_x_146) ;  /* 0xfffffff000ac7947 */ /* 0x000fea000383ffff */
.L_x_124:
[----:B-1----:R1:W2:Y:S02]  /*f910*/  SYNCS.PHASECHK.TRANS64.TRYWAIT P3, [R6+URZ+0x4c428], R9 ;  /* 0x04c42809060075a7 */ /* 0x0022a4000806017f */
[----:B--2---:R-:W-:Y:S05]  /*f920*/  @!P3 NANOSLEEP.SYNCS 0x989680 ;  /* 0x009896800000b95d */ /* 0x004fea0003900000 */
[----:B------:R-:W2:Y:S02]  /*f930*/  @!P3 SYNCS.PHASECHK.TRANS64 P3, [R6+URZ+0x4c428], R9 ;  /* 0x04c428090600b5a7 */ /* 0x000ea4000806007f */
[----:B--2---:R-:W-:Y:S05]  /*f940*/  @!P3 BRA `(.L_x_124) ;  /* 0xfffffffc00f0b947 */ /* 0x004fea000383ffff */
[----:B------:R-:W-:Y:S05]  /*f950*/  BRA `(.L_x_147) ;  /* 0xfffffff400687947 */ /* 0x000fea000383ffff */
        .weak           $__internal_0_$__cuda_sm20_rcp_rn_f32_slowpath
        .type           $__internal_0_$__cuda_sm20_rcp_rn_f32_slowpath,@function
        .size           $__internal_0_$__cuda_sm20_rcp_rn_f32_slowpath,(.L_x_153 - $__internal_0_$__cuda_sm20_rcp_rn_f32_slowpath)
$__internal_0_$__cuda_sm20_rcp_rn_f32_slowpath:
[----:B------:R-:W-:Y:S01]  /*f960*/  SHF.L.U32 R3, R4, 0x1, RZ ;  /* 0x0000000104037819 */ /* 0x000fe200000006ff */
[----:B------:R-:W-:Y:S03]  /*f970*/  BSSY B2, `(.L_x_148) ;  /* 0x0000030000027945 */ /* 0x000fe60003800000 */
[----:B------:R-:W-:-:S04]  /*f980*/  SHF.R.U32.HI R121, RZ, 0x18, R3 ;  /* 0x00000018ff797819 */ /* 0x000fc80000011603 */
[----:B------:R-:W-:-:S13]  /*f990*/  ISETP.NE.U32.AND P0, PT, R121, RZ, PT ;  /* 0x000000ff7900720c */ /* 0x000fda0003f05070 */
[----:B------:R-:W-:Y:S05]  /*f9a0*/  @P0 BRA `(.L_x_149) ;  /* 0x0000000000280947 */ /* 0x000fea0003800000 */
[----:B------:R-:W-:-:S04]  /*f9b0*/  SHF.L.U32 R3, R4, 0x1, RZ ;  /* 0x0000000104037819 */ /* 0x000fc800000006ff */
[----:B------:R-:W-:-:S13]  /*f9c0*/  ISETP.NE.AND P0, PT, R3, RZ, PT ;  /* 0x000000ff0300720c */ /* 0x000fda0003f05270 */
[----:B------:R-:W-:Y:S01]  /*f9d0*/  @P0 FFMA R11, R4, 1.84467440737095516160e+19, RZ ;  /* 0x5f800000040b0823 */ /* 0x000fe200000000ff */
[----:B------:R-:W-:Y:S08]  /*f9e0*/  @!P0 MUFU.RCP R5, R4 ;  /* 0x0000000400058308 */ /* 0x000ff00000001000 */
[----:B------:R-:W1:Y:S02]  /*f9f0*/  @P0 MUFU.RCP R14, R11 ;  /* 0x0000000b000e0308 */ /* 0x000e640000001000 */
[----:B-1----:R-:W-:-:S04]  /*fa00*/  @P0 FFMA R3, R11, R14, -1 ;  /* 0xbf8000000b030423 */ /* 0x002fc8000000000e */
[----:B------:R-:W-:-:S04]  /*fa10*/  @P0 FADD.FTZ R3, -R3, -RZ ;  /* 0x800000ff03030221 */ /* 0x000fc80000010100 */
[----:B------:R-:W-:-:S04]  /*fa20*/  @P0 FFMA R3, R14, R3, R14 ;  /* 0x000000030e030223 */ /* 0x000fc8000000000e */
[----:B------:R-:W-:Y:S01]  /*fa30*/  @P0 FFMA R5, R3, 1.84467440737095516160e+19, RZ ;  /* 0x5f80000003050823 */ /* 0x000fe200000000ff */
[----:B------:R-:W-:Y:S06]  /*fa40*/  BRA `(.L_x_150) ;  /* 0x0000000000887947 */ /* 0x000fec0003800000 */
.L_x_149:
[----:B------:R-:W-:-:S05]  /*fa50*/  VIADD R123, R121, 0xffffff03 ;  /* 0xffffff03797b7836 */ /* 0x000fca0000000000 */
[----:B------:R-:W-:-:S13]  /*fa60*/  ISETP.GT.U32.AND P0, PT, R123, 0x1, PT ;  /* 0x000000017b00780c */ /* 0x000fda0003f04070 */
[----:B------:R-:W-:Y:S05]  /*fa70*/  @P0 BRA `(.L_x_151) ;  /* 0x0000000000780947 */ /* 0x000fea0003800000 */
[----:B------:R-:W-:Y:S02]  /*fa80*/  LOP3.LUT R3, R4, 0x7fffff, RZ, 0xc0, !PT ;  /* 0x007fffff04037812 */ /* 0x000fe400078ec0ff */
[----:B------:R-:W-:Y:S02]  /*fa90*/  MOV R20, 0x3 ;  /* 0x0000000300147802 */ /* 0x000fe40000000f00 */
[----:B------:R-:W-:Y:S02]  /*faa0*/  LOP3.LUT R3, R3, 0x3f800000, RZ, 0xfc, !PT ;  /* 0x3f80000003037812 */ /* 0x000fe400078efcff */
[----:B------:R-:W-:Y:S02]  /*fab0*/  SHF.L.U32 R20, R20, R123, RZ ;  /* 0x0000007b14147219 */ /* 0x000fe400000006ff */
[----:B------:R-:W1:Y:S02]  /*fac0*/  MUFU.RCP R14, R3 ;  /* 0x00000003000e7308 */ /* 0x000e640000001000 */
[----:B-1----:R-:W-:-:S04]  /*fad0*/  FFMA R5, R3, R14, -1 ;  /* 0xbf80000003057423 */ /* 0x002fc8000000000e */
[----:B------:R-:W-:-:S04]  /*fae0*/  FADD.FTZ R5, -R5, -RZ ;  /* 0x800000ff05057221 */ /* 0x000fc80000010100 */
[CCC-:B------:R-:W-:Y:S01]  /*faf0*/  FFMA.RM R11, R14.reuse, R5.reuse, R14.reuse ;  /* 0x000000050e0b7223 */ /* 0x1c0fe2000000400e */
[----:B------:R-:W-:-:S04]  /*fb00*/  FFMA.RP R14, R14, R5, R14 ;  /* 0x000000050e0e7223 */ /* 0x000fc8000000800e */
[C---:B------:R-:W-:Y:S02]  /*fb10*/  LOP3.LUT R5, R11.reuse, 0x7fffff, RZ, 0xc0, !PT ;  /* 0x007fffff0b057812 */ /* 0x040fe400078ec0ff */
[----:B------:R-:W-:Y:S02]  /*fb20*/  FSETP.NEU.FTZ.AND P0, PT, R11, R14, PT ;  /* 0x0000000e0b00720b */ /* 0x000fe40003f1d000 */
[----:B------:R-:W-:Y:S02]  /*fb30*/  LOP3.LUT R5, R5, 0x800000, RZ, 0xfc, !PT ;  /* 0x0080000005057812 */ /* 0x000fe400078efcff */
[----:B------:R-:W-:Y:S02]  /*fb40*/  SEL R11, RZ, 0xffffffff, !P0 ;  /* 0xffffffffff0b7807 */ /* 0x000fe40004000000 */
[----:B------:R-:W-:Y:S02]  /*fb50*/  LOP3.LUT R20, R20, R5, RZ, 0xc0, !PT ;  /* 0x0000000514147212 */ /* 0x000fe400078ec0ff */
[----:B------:R-:W-:-:S02]  /*fb60*/  IADD3 R14, -R11, RZ, RZ ;  /* 0x000000ff0b0e7210 */ /* 0x000fc40007ffe1ff */
[-C--:B------:R-:W-:Y:S02]  /*fb70*/  SHF.R.U32.HI R20, RZ, R123.reuse, R20 ;  /* 0x0000007bff147219 */ /* 0x080fe40000011614 */
[----:B------:R-:W-:Y:S02]  /*fb80*/  LOP3.LUT P1, RZ, R14, R123, R5, 0xf8, !PT ;  /* 0x0000007b0eff7212 */ /* 0x000fe4000782f805 */
[C---:B------:R-:W-:Y:S02]  /*fb90*/  LOP3.LUT P0, RZ, R20.reuse, 0x1, RZ, 0xc0, !PT ;  /* 0x0000000114ff7812 */ /* 0x040fe4000780c0ff */
[----:B------:R-:W-:Y:S02]  /*fba0*/  LOP3.LUT P2, RZ, R20, 0x2, RZ, 0xc0, !PT ;  /* 0x0000000214ff7812 */ /* 0x000fe4000784c0ff */
[----:B------:R-:W-:Y:S02]  /*fbb0*/  IADD3 R14, R121, -0xfc, RZ ;  /* 0xffffff04790e7810 */ /* 0x000fe40007ffe0ff */
[----:B------:R-:W-:-:S02]  /*fbc0*/  PLOP3.LUT P0, PT, P0, P1, P2, 0xe0, 0x0 ;  /* 0x000000000000781c */ /* 0x000fc40000703c20 */
[----:B------:R-:W-:Y:S02]  /*fbd0*/  LOP3.LUT P1, RZ, R4, 0x7fffff, RZ, 0xc0, !PT ;  /* 0x007fffff04ff7812 */ /* 0x000fe4000782c0ff */
[----:B------:R-:W-:Y:S02]  /*fbe0*/  SEL R3, RZ, 0x1, !P0 ;  /* 0x00000001ff037807 */ /* 0x000fe40004000000 */
[----:B------:R-:W-:Y:S02]  /*fbf0*/  SHF.R.U32.HI R5, RZ, R14, R5 ;  /* 0x0000000eff057219 */ /* 0x000fe40000011605 */
[----:B------:R-:W-:-:S04]  /*fc00*/  IADD3 R3, -R3, RZ, RZ ;  /* 0x000000ff03037210 */ /* 0x000fc80007ffe1ff */
[----:B------:R-:W-:-:S13]  /*fc10*/  ISETP.GE.AND P0, PT, R3, RZ, PT ;  /* 0x000000ff0300720c */ /* 0x000fda0003f06270 */
[----:B------:R-:W-:-:S04]  /*fc20*/  @!P0 IADD3 R5, R5, 0x1, RZ ;  /* 0x0000000105058810 */ /* 0x000fc80007ffe0ff */
[----:B------:R-:W-:-:S04]  /*fc30*/  @!P1 SHF.L.U32 R5, R5, 0x1, RZ ;  /* 0x0000000105059819 */ /* 0x000fc800000006ff */
[----:B------:R-:W-:Y:S01]  /*fc40*/  LOP3.LUT R5, R5, 0x80000000, R4, 0xf8, !PT ;  /* 0x8000000005057812 */ /* 0x000fe200078ef804 */
[----:B------:R-:W-:Y:S06]  /*fc50*/  BRA `(.L_x_150) ;  /* 0x0000000000047947 */ /* 0x000fec0003800000 */
.L_x_151:
[----:B------:R1:W2:Y:S02]  /*fc60*/  MUFU.RCP R5, R4 ;  /* 0x0000000400057308 */ /* 0x0002a40000001000 */
.L_x_150:
[----:B------:R-:W-:Y:S05]  /*fc70*/  BSYNC B2 ;  /* 0x0000000000027941 */ /* 0x000fea0003800000 */
.L_x_148:
[----:B--2---:R-:W-:Y:S02]  /*fc80*/  MOV R11, R5 ;  /* 0x00000005000b7202 */ /* 0x004fe40000000f00 */
[----:B-1----:R-:W-:Y:S02]  /*fc90*/  MOV R4, R15 ;  /* 0x0000000f00047202 */ /* 0x002fe40000000f00 */
[----:B------:R-:W-:-:S04]  /*fca0*/  MOV R5, 0x0 ;  /* 0x0000000000057802 */ /* 0x000fc80000000f00 */
[----:B------:R-:W-:Y:S05]  /*fcb0*/  RET.REL.NODEC R4 `(_ZN7cutlass13device_kernelINS_4fmha6kernel28FmhaKernelTmaWarpSpecializedINS1_10collective30FmhaMainloopTmaWarpSpecializedINS_6half_tEffN4cute5tupleIJNS7_1CILi128EEESA_NS9_ILi192EEEEEENS8_IJiNS9_ILi1EEENS8_IJiiEEEEEESF_SF_NS4_14ResidualFusionEJNS2_6OptionILNS2_3TagE0ENS9_ILb1EEEEENSH_ILSI_2ESJ_EEEEENS4_15FmhaFwdEpilogueIS6_fNS8_IJNS9_ILi64EEESB_SA_EEEEENS2_23PersistentTileSchedulerEJSK_SL_EEEEEvNT_6ParamsE) ;  /* 0xffffff0004d07950 */ /* 0x000fea0003c3ffff */
.L_x_152:
[----:B------:R-:W-:-:S00]  /*fcc0*/  BRA `(.L_x_152) ;  /* 0xfffffffc00fc7947 */ /* 0x000fc0000383ffff */
[----:B------:R-:W-:-:S00]  /*fcd0*/  NOP ;  /* 0x0000000000007918 */ /* 0x000fc00000000000 */
        /* <DEDUP_REMOVED lines=10> */
.L_x_153:


//--------------------- .nv.global.init           --------------------------
	.section	.nv.global.init,"aw",@progbits
.nv.global.init:
	.type		$str$24,@object
	.size		$str$24,($str$25 - $str$24)
$str$24:
        /*0000*/ 	.byte	0x28, 0x61, 0x64, 0x64, 0x72, 0x65, 0x73, 0x73, 0x20, 0x26, 0x20, 0x6d, 0x61, 0x73, 0x6b, 0x29
        /*0010*/ 	.byte	0x20, 0x3d, 0x3d, 0x20, 0x30, 0x00
	.type		$str$25,@object
	.size		$str$25,(__unnamed_1 - $str$25)
$str$25:
        /*0016*/ 	.byte	0x2f, 0x74, 0x6d, 0x70, 0x2f, 0x63, 0x75, 0x74, 0x6c, 0x61, 0x73, 0x73, 0x5f, 0x73, 0x77, 0x65
        /*0026*/ 	.byte	0x65, 0x70, 0x5f, 0x73, 0x72, 0x63, 0x2f, 0x69, 0x6e, 0x63, 0x6c, 0x75, 0x64, 0x65, 0x2f, 0x63
        /*0036*/ 	.byte	0x75, 0x74, 0x65, 0x2f, 0x70, 0x6f, 0x69, 0x6e, 0x74, 0x65, 0x72, 0x5f, 0x66, 0x6c, 0x61, 0x67
        /*0046*/ 	.byte	0x67, 0x65, 0x64, 0x2e, 0x68, 0x70, 0x70, 0x00
	.type		__unnamed_1,@object
	.size		__unnamed_1,(__unnamed_2 - __unnamed_1)
__unnamed_1:
        /*004e*/ 	.byte	0x61, 0x75, 0x74, 0x6f, 0x20, 0x63, 0x75, 0x74, 0x65, 0x3a, 0x3a, 0x61, 0x73, 0x5f, 0x70, 0x6f
        /* <DEDUP_REMOVED lines=27> */
        /*020e*/ 	.byte	0x3e, 0x3e, 0x3e, 0x3e, 0x3e, 0x5d, 0x00
	.type		__unnamed_2,@object
	.size		__unnamed_2,(.L_1 - __unnamed_2)
__unnamed_2:
        /* <DEDUP_REMOVED lines=29> */
.L_1:


//--------------------- .nv.shared._ZN7cutlass13device_kernelINS_4fmha6kernel28FmhaKernelTmaWarpSpecializedINS1_10collective30FmhaMainloopTmaWarpSpecializedINS_6half_tEffN4cute5tupleIJNS7_1CILi128EEESA_NS9_ILi192EEEEEENS8_IJiNS9_ILi1EEENS8_IJiiEEEEEESF_SF_NS4_14ResidualFusionEJNS2_6OptionILNS2_3TagE0ENS9_ILb1EEEEENSH_ILSI_2ESJ_EEEEENS4_15FmhaFwdEpilogueIS6_fNS8_IJNS9_ILi64EEESB_SA_EEEEENS2_23PersistentTileSchedulerEJSK_SL_EEEEEvNT_6ParamsE --------------------------
	.section	.nv.shared._ZN7cutlass13device_kernelINS_4fmha6kernel28FmhaKernelTmaWarpSpecializedINS1_10collective30FmhaMainloopTmaWarpSpecializedINS_6half_tEffN4cute5tupleIJNS7_1CILi128EEESA_NS9_ILi192EEEEEENS8_IJiNS9_ILi1EEENS8_IJiiEEEEEESF_SF_NS4_14ResidualFusionEJNS2_6OptionILNS2_3TagE0ENS9_ILb1EEEEENSH_ILSI_2ESJ_EEEEENS4_15FmhaFwdEpilogueIS6_fNS8_IJNS9_ILi64EEESB_SA_EEEEENS2_23PersistentTileSchedulerEJSK_SL_EEEEEvNT_6ParamsE,"aw",@nobits
	.sectionflags	@""
	.align	16
	.zero		1024


//--------------------- .nv.shared.reserved.0     --------------------------
	.section	.nv.shared.reserved.0,"aw",@nobits
	.weak		__nv_reservedSMEM_offset_0_alias
	.size		__nv_reservedSMEM_offset_0_alias, 0, 0
	.other		__nv_reservedSMEM_offset_0_alias,@"STO_CUDA_RESERVED_SHARED STV_DEFAULT"
__nv_reservedSMEM_offset_0_alias:
	.zero		0


//--------------------- .nv.global                --------------------------
	.section	.nv.global,"aw",@nobits
.nv.global:
	.type		_ZN39_INTERNAL_a2b9ccaf_4_k_cu_273636f6_36614cute1_E,@object
	.size		_ZN39_INTERNAL_a2b9ccaf_4_k_cu_273636f6_36614cute1_E,(_ZN39_INTERNAL_a2b9ccaf_4_k_cu_273636f6_36614cuda3std3__45__cpo6cbeginE - _ZN39_INTERNAL_a2b9ccaf_4_k_cu_273636f6_36614cute1_E)
_ZN39_INTERNAL_a2b9ccaf_4_k_cu_273636f6_36614cute1_E:
	.zero		1
	.type		_ZN39_INTERNAL_a2b9ccaf_4_k_cu_273636f6_36614cuda3std3__45__cpo6cbeginE,@object
	.size		_ZN39_INTERNAL_a2b9ccaf_4_k_cu_273636f6_36614cuda3std3__45__cpo6cbeginE,(_ZN39_INTERNAL_a2b9ccaf_4_k_cu_273636f6_36614cuda3std3__48in_placeE - _ZN39_INTERNAL_a2b9ccaf_4_k_cu_273636f6_36614cuda3std3__45__cpo6cbeginE)
_ZN39_INTERNAL_a2b9ccaf_4_k_cu_273636f6_36614cuda3std3__45__cpo6cbeginE:
	.zero		1
	.type		_ZN39_INTERNAL_a2b9ccaf_4_k_cu_273636f6_36614cuda3std3__48in_placeE,@object
	.size		_ZN39_INTERNAL_a2b9ccaf_4_k_cu_273636f6_36614cuda3std3__48in_placeE,(_ZN39_INTERNAL_a2b9ccaf_4_k_cu_273636f6_36614cuda3std6ranges3__45__cpo9iter_moveE - _ZN39_INTERNAL_a2b9ccaf_4_k_cu_273636f6_36614cuda3std3__48in_placeE)
_ZN39_INTERNAL_a2b9ccaf_4_k_cu_273636f6_36614cuda3std3__48in_placeE:
	.zero		1
	.type		_ZN39_INTERNAL_a2b9ccaf_4_k_cu_273636f6_36614cuda3std6ranges3__45__cpo9iter_moveE,@object
	.size		_ZN39_INTERNAL_a2b9ccaf_4_k_cu_273636f6_36614cuda3std6ranges3__45__cpo9iter_moveE,(_ZN39_INTERNAL_a2b9ccaf_4_k_cu_273636f6_36614cuda3std3__45__cpo5beginE - _ZN39_INTERNAL_a2b9ccaf_4_k_cu_273636f6_36614cuda3std6ranges3__45__cpo9iter_moveE)
_ZN39_INTERNAL_a2b9ccaf_4_k_cu_273636f6_36614cuda3std6ranges3__45__cpo9iter_moveE:
	.zero		1
	.type		_ZN39_INTERNAL_a2b9ccaf_4_k_cu_273636f6_36614cuda3std3__45__cpo5beginE,@object
	.size		_ZN39_INTERNAL_a2b9ccaf_4_k_cu_273636f6_36614cuda3std3__45__cpo5beginE,(_ZN39_INTERNAL_a2b9ccaf_4_k_cu_273636f6_36614cuda3std3__441_GLOBAL__N__a2b9ccaf_4_k_cu_273636f6_36616ignoreE - _ZN39_INTERNAL_a2b9ccaf_4_k_cu_273636f6_36614cuda3std3__45__cpo5beginE)
_ZN39_INTERNAL_a2b9ccaf_4_k_cu_273636f6_36614cuda3std3__45__cpo5beginE:
	.zero		1
	.type		_ZN39_INTERNAL_a2b9ccaf_4_k_cu_273636f6_36614cuda3std3__441_GLOBAL__N__a2b9ccaf_4_k_cu_273636f6_36616ignoreE,@object
	.size		_ZN39_INTERNAL_a2b9ccaf_4_k_cu_273636f6_36614cuda3std3__441_GLOBAL__N__a2b9ccaf_4_k_cu_273636f6_36616ignoreE,(_ZN39_INTERNAL_a2b9ccaf_4_k_cu_273636f6_36614cute7productE - _ZN39_INTERNAL_a2b9ccaf_4_k_cu_273636f6_36614cuda3std3__441_GLOBAL__N__a2b9ccaf_4_k_cu_273636f6_36616ignoreE)
_ZN39_INTERNAL_a2b9ccaf_4_k_cu_273636f6_36614cuda3std3__441_GLOBAL__N__a2b9ccaf_4_k_cu_273636f6_36616ignoreE:
	.zero		1
	.type		_ZN39_INTERNAL_a2b9ccaf_4_k_cu_273636f6_36614cute7productE,@object
	.size		_ZN39_INTERNAL_a2b9ccaf_4_k_cu_273636f6_36614cute7productE,(_ZN39_INTERNAL_a2b9ccaf_4_k_cu_273636f6_36614cuda3std3__45__cpo3endE - _ZN39_INTERNAL_a2b9ccaf_4_k_cu_273636f6_36614cute7productE)
_ZN39_INTERNAL_a2b9ccaf_4_k_cu_273636f6_36614cute7productE:
	.zero		1
	.type		_ZN39_INTERNAL_a2b9ccaf_4_k_cu_273636f6_36614cuda3std3__45__cpo3endE,@object
	.size		_ZN39_INTERNAL_a2b9ccaf_4_k_cu_273636f6_36614cuda3std3__45__cpo3endE,(_ZN39_INTERNAL_a2b9ccaf_4_k_cu_273636f6_36614cuda3std3__419piecewise_constructE - _ZN39_INTERNAL_a2b9ccaf_4_k_cu_273636f6_36614cuda3std3__45__cpo3endE)
_ZN39_INTERNAL_a2b9ccaf_4_k_cu_273636f6_36614cuda3std3__45__cpo3endE:
	.zero		1
	.type		_ZN39_INTERNAL_a2b9ccaf_4_k_cu_273636f6_36614cuda3std3__419piecewise_constructE,@object
	.size		_ZN39_INTERNAL_a2b9ccaf_4_k_cu_273636f6_36614cuda3std3__419piecewise_constructE,(_ZN39_INTERNAL_a2b9ccaf_4_k_cu_273636f6_36614cuda3std3__45__cpo4cendE - _ZN39_INTERNAL_a2b9ccaf_4_k_cu_273636f6_36614cuda3std3__419piecewise_constructE)
_ZN39_INTERNAL_a2b9ccaf_4_k_cu_273636f6_36614cuda3std3__419piecewise_constructE:
	.zero		1
	.type		_ZN39_INTERNAL_a2b9ccaf_4_k_cu_273636f6_36614cuda3std3__45__cpo4cendE,@object
	.size		_ZN39_INTERNAL_a2b9ccaf_4_k_cu_273636f6_36614cuda3std3__45__cpo4cendE,(_ZN39_INTERNAL_a2b9ccaf_4_k_cu_273636f6_36614cuda3std6ranges3__45__cpo4swapE - _ZN39_INTERNAL_a2b9ccaf_4_k_cu_273636f6_36614cuda3std3__45__cpo4cendE)
_ZN39_INTERNAL_a2b9ccaf_4_k_cu_273636f6_36614cuda3std3__45__cpo4cendE:
	.zero		1
	.type		_ZN39_INTERNAL_a2b9ccaf_4_k_cu_273636f6_36614cuda3std6ranges3__45__cpo4swapE,@object
	.size		_ZN39_INTERNAL_a2b9ccaf_4_k_cu_273636f6_36614cuda3std6ranges3__45__cpo4swapE,(.L_9 - _ZN39_INTERNAL_a2b9ccaf_4_k_cu_273636f6_36614cuda3std6ranges3__45__cpo4swapE)
_ZN39_INTERNAL_a2b9ccaf_4_k_cu_273636f6_36614cuda3std6ranges3__45__cpo4swapE:
	.zero		1
.L_9:


//--------------------- .nv.constant0._ZN7cutlass13device_kernelINS_4fmha6kernel28FmhaKernelTmaWarpSpecializedINS1_10collective30FmhaMainloopTmaWarpSpecializedINS_6half_tEffN4cute5tupleIJNS7_1CILi128EEESA_NS9_ILi192EEEEEENS8_IJiNS9_ILi1EEENS8_IJiiEEEEEESF_SF_NS4_14ResidualFusionEJNS2_6OptionILNS2_3TagE0ENS9_ILb1EEEEENSH_ILSI_2ESJ_EEEEENS4_15FmhaFwdEpilogueIS6_fNS8_IJNS9_ILi64EEESB_SA_EEEEENS2_23PersistentTileSchedulerEJSK_SL_EEEEEvNT_6ParamsE --------------------------
	.section	.nv.constant0._ZN7cutlass13device_kernelINS_4fmha6kernel28FmhaKernelTmaWarpSpecializedINS1_10collective30FmhaMainloopTmaWarpSpecializedINS_6half_tEffN4cute5tupleIJNS7_1CILi128EEESA_NS9_ILi192EEEEEENS8_IJiNS9_ILi1EEENS8_IJiiEEEEEESF_SF_NS4_14ResidualFusionEJNS2_6OptionILNS2_3TagE0ENS9_ILb1EEEEENSH_ILSI_2ESJ_EEEEENS4_15FmhaFwdEpilogueIS6_fNS8_IJNS9_ILi64EEESB_SA_EEEEENS2_23PersistentTileSchedulerEJSK_SL_EEEEEvNT_6ParamsE,"a",@progbits
	.sectionflags	@""
	.align	4
.nv.constant0._ZN7cutlass13device_kernelINS_4fmha6kernel28FmhaKernelTmaWarpSpecializedINS1_10collective30FmhaMainloopTmaWarpSpecializedINS_6half_tEffN4cute5tupleIJNS7_1CILi128EEESA_NS9_ILi192EEEEEENS8_IJiNS9_ILi1EEENS8_IJiiEEEEEESF_SF_NS4_14ResidualFusionEJNS2_6OptionILNS2_3TagE0ENS9_ILb1EEEEENSH_ILSI_2ESJ_EEEEENS4_15FmhaFwdEpilogueIS6_fNS8_IJNS9_ILi64EEESB_SA_EEEEENS2_23PersistentTileSchedulerEJSK_SL_EEEEEvNT_6ParamsE:
	.zero		2688


//--------------------- SYMBOLS --------------------------

	.type		.nv.reservedSmem.offset0,@object
	.size		.nv.reservedSmem.offset0,0x4
	.type		__assertfail,@function
